def matmul_kernel(
    a_ptr,
    b_ptr,
    c_ptr,
    M,
    N,
    K,
    stride_am,
    stride_ak,
    stride_bk,
    stride_bn,
    stride_cm,
    stride_cn,
    BLOCK_M: tl.constexpr,
    BLOCK_N: tl.constexpr,
    BLOCK_K: tl.constexpr,
    GROUP_M: tl.constexpr,
):
    pid = tl.program_id(axis=0)
    num_pid_m = tl.cdiv(M, BLOCK_M)
    num_pid_n = tl.cdiv(N, BLOCK_N)
    num_pid_in_group = GROUP_M * num_pid_n
    group_id = pid // num_pid_in_group
    first_pid_m = group_id * GROUP_M
    group_size_m = min(num_pid_m - first_pid_m, GROUP_M)
    pid_m = first_pid_m + ((pid % num_pid_in_group) % group_size_m)
    pid_n = (pid % num_pid_in_group) // group_size_m

    offs_am = (pid_m * BLOCK_M + tl.arange(0, BLOCK_M)) % M
    offs_bn = (pid_n * BLOCK_N + tl.arange(0, BLOCK_N)) % N
    offs_k = tl.arange(0, BLOCK_K)
    a_ptrs = a_ptr + offs_am[:, None] * stride_am + offs_k[None, :] * stride_ak
    b_ptrs = b_ptr + offs_k[:, None] * stride_bk + offs_bn[None, :] * stride_bn

    acc = tl.zeros((BLOCK_M, BLOCK_N), dtype=tl.float32)
    for kk in range(0, tl.cdiv(K, BLOCK_K)):
        a = tl.load(a_ptrs, mask=offs_k[None, :] < K - kk * BLOCK_K, other=0.0)
        b = tl.load(b_ptrs, mask=offs_k[:, None] < K - kk * BLOCK_K, other=0.0)
        acc = tl.dot(a, b, acc)
        a_ptrs += BLOCK_K * stride_ak
        b_ptrs += BLOCK_K * stride_bk

    c = acc.to(c_ptr.dtype.element_ty)
    offs_cm = pid_m * BLOCK_M + tl.arange(0, BLOCK_M)
    offs_cn = pid_n * BLOCK_N + tl.arange(0, BLOCK_N)
    c_ptrs = c_ptr + offs_cm[:, None] * stride_cm + offs_cn[None, :] * stride_cn
    mask = (offs_cm[:, None] < M) & (offs_cn[None, :] < N)
    tl.store(c_ptrs, c, mask=mask)

# config = {"BLOCK_K": 64, "BLOCK_M": 128, "BLOCK_N": 128, "GROUP_M": 8, "arch": "sm_100", "dtype": "fp8e5m2", "num_ctas": 2, "num_stages": 3, "num_warps": 4}
# arch = sm_100


// ===== COMPILED SASS (sm_100a) =====

	.target	sm_100a

	.elftype	@"ET_EXEC"


//--------------------- .note.nv.tkinfo           --------------------------
	.section	.note.nv.tkinfo,"",@"SHT_NOTE"
	.sectionflags	@"SHF_NOTE_NV_TKINFO"
	.tkinfo
        /*0018*/ 	.word	0x00000081
        /*0030*/ 	.string	""
        /*0030*/ 	.string	"ptxas-blackwell"
        /*0030*/ 	.string	"Cuda compilation tools, release 12.9, V12.9.86"
        /*0030*/ 	.string	"Build cuda_12.9.r12.9/compiler.36037853_0"
        /*0030*/ 	.string	"-v  -suppress-debug-info  -lineinfo  -arch sm_100a "



//--------------------- .note.nv.cuver            --------------------------
	.section	.note.nv.cuver,"",@"SHT_NOTE"
	.sectionflags	@"SHF_NOTE_NV_CUVER"
        /*0018*/ 	.short	0x0001
        /*001a*/ 	.short	0x0064
        /*001c*/ 	.short	0x0001
        /*001e*/ 	.short	0x0000
        /*0020*/ 	.short	0x0001
        /*0022*/ 	.short	0x0000


//--------------------- .nv.info                  --------------------------
	.section	.nv.info,"",@"SHT_CUDA_INFO"
	.align	4


	//----- nvinfo : EIATTR_REGCOUNT
	.align		4
        /*0000*/ 	.byte	0x04, 0x2f
        /*0002*/ 	.short	(.L_4 - .L_3)
	.align		4
.L_3:
        /*0004*/ 	.word	index@(matmul_kernel)
        /*0008*/ 	.word	0x000000fe


	//----- nvinfo : EIATTR_FRAME_SIZE
	.align		4
.L_4:
        /*000c*/ 	.byte	0x04, 0x11
        /*000e*/ 	.short	(.L_6 - .L_5)
	.align		4
.L_5:
        /*0010*/ 	.word	index@($__internal_2_$__cuda_sm10x_tcgen05_guardrail_trap_unallocated_columns_being_dealloced)
        /*0014*/ 	.word	0x00000000


	//----- nvinfo : EIATTR_FRAME_SIZE
	.align		4
.L_6:
        /*0018*/ 	.byte	0x04, 0x11
        /*001a*/ 	.short	(.L_8 - .L_7)
	.align		4
.L_7:
        /*001c*/ 	.word	index@($__internal_1_$__cuda_sm10x_tcgen05_guardrail_trap_phase_invalid_during_alloc)
        /*0020*/ 	.word	0x00000000


	//----- nvinfo : EIATTR_FRAME_SIZE
	.align		4
.L_8:
        /*0024*/ 	.byte	0x04, 0x11
        /*0026*/ 	.short	(.L_10 - .L_9)
	.align		4
.L_9:
        /*0028*/ 	.word	index@($__internal_0_$__cuda_sm10x_tcgen05_guardrail_trap_col_being_dealloced_not_returned_by_alloc)
        /*002c*/ 	.word	0x00000000


	//----- nvinfo : EIATTR_FRAME_SIZE
	.align		4
.L_10:
        /*0030*/ 	.byte	0x04, 0x11
        /*0032*/ 	.short	(.L_12 - .L_11)
	.align		4
.L_11:
        /*0034*/ 	.word	index@(matmul_kernel)
        /*0038*/ 	.word	0x00000000


	//----- nvinfo : EIATTR_MIN_STACK_SIZE
	.align		4
.L_12:
        /*003c*/ 	.byte	0x04, 0x12
        /*003e*/ 	.short	(.L_14 - .L_13)
	.align		4
.L_13:
        /*0040*/ 	.word	index@(matmul_kernel)
        /*0044*/ 	.word	0x00000000
.L_14:


//--------------------- .nv.info.matmul_kernel    --------------------------
	.section	.nv.info.matmul_kernel,"",@"SHT_CUDA_INFO"
	.sectionflags	@""
	.align	4


	//----- nvinfo : EIATTR_CUDA_API_VERSION
	.align		4
        /*0000*/ 	.byte	0x04, 0x37
        /*0002*/ 	.short	(.L_16 - .L_15)
.L_15:
        /*0004*/ 	.word	0x00000081


	//----- nvinfo : EIATTR_KPARAM_INFO
	.align		4
.L_16:
        /*0008*/ 	.byte	0x04, 0x17
        /*000a*/ 	.short	(.L_18 - .L_17)
.L_17:
        /*000c*/ 	.word	0x00000000
        /*0010*/ 	.short	0x000d
        /*0012*/ 	.short	0x0048
        /*0014*/ 	.byte	0x00, 0xf4, 0x21, 0x00


	//----- nvinfo : EIATTR_KPARAM_INFO
	.align		4
.L_18:
        /*0018*/ 	.byte	0x04, 0x17
        /*001a*/ 	.short	(.L_20 - .L_19)
.L_19:
        /*001c*/ 	.word	0x00000000
        /*0020*/ 	.short	0x000c
        /*0022*/ 	.short	0x0040
        /*0024*/ 	.byte	0x00, 0xf4, 0x21, 0x00


	//----- nvinfo : EIATTR_KPARAM_INFO
	.align		4
.L_20:
        /*0028*/ 	.byte	0x04, 0x17
        /*002a*/ 	.short	(.L_22 - .L_21)
.L_21:
        /*002c*/ 	.word	0x00000000
        /*0030*/ 	.short	0x000b
        /*0032*/ 	.short	0x0038
        /*0034*/ 	.byte	0x00, 0xf0, 0x11, 0x00


	//----- nvinfo : EIATTR_KPARAM_INFO
	.align		4
.L_22:
        /*0038*/ 	.byte	0x04, 0x17
        /*003a*/ 	.short	(.L_24 - .L_23)
.L_23:
        /*003c*/ 	.word	0x00000000
        /*0040*/ 	.short	0x000a
        /*0042*/ 	.short	0x0034
        /*0044*/ 	.byte	0x00, 0xf0, 0x11, 0x00


	//----- nvinfo : EIATTR_KPARAM_INFO
	.align		4
.L_24:
        /*0048*/ 	.byte	0x04, 0x17
        /*004a*/ 	.short	(.L_26 - .L_25)
.L_25:
        /*004c*/ 	.word	0x00000000
        /*0050*/ 	.short	0x0009
        /*0052*/ 	.short	0x0030
        /*0054*/ 	.byte	0x00, 0xf0, 0x11, 0x00


	//----- nvinfo : EIATTR_KPARAM_INFO
	.align		4
.L_26:
        /*0058*/ 	.byte	0x04, 0x17
        /*005a*/ 	.short	(.L_28 - .L_27)
.L_27:
        /*005c*/ 	.word	0x00000000
        /*0060*/ 	.short	0x0008
        /*0062*/ 	.short	0x002c
        /*0064*/ 	.byte	0x00, 0xf0, 0x11, 0x00


	//----- nvinfo : EIATTR_KPARAM_INFO
	.align		4
.L_28:
        /*0068*/ 	.byte	0x04, 0x17
        /*006a*/ 	.short	(.L_30 - .L_29)
.L_29:
        /*006c*/ 	.word	0x00000000
        /*0070*/ 	.short	0x0007
        /*0072*/ 	.short	0x0028
        /*0074*/ 	.byte	0x00, 0xf0, 0x11, 0x00


	//----- nvinfo : EIATTR_KPARAM_INFO
	.align		4
.L_30:
        /*0078*/ 	.byte	0x04, 0x17
        /*007a*/ 	.short	(.L_32 - .L_31)
.L_31:
        /*007c*/ 	.word	0x00000000
        /*0080*/ 	.short	0x0006
        /*0082*/ 	.short	0x0024
        /*0084*/ 	.byte	0x00, 0xf0, 0x11, 0x00


	//----- nvinfo : EIATTR_KPARAM_INFO
	.align		4
.L_32:
        /*0088*/ 	.byte	0x04, 0x17
        /*008a*/ 	.short	(.L_34 - .L_33)
.L_33:
        /*008c*/ 	.word	0x00000000
        /*0090*/ 	.short	0x0005
        /*0092*/ 	.short	0x0020
        /*0094*/ 	.byte	0x00, 0xf0, 0x11, 0x00


	//----- nvinfo : EIATTR_KPARAM_INFO
	.align		4
.L_34:
        /*0098*/ 	.byte	0x04, 0x17
        /*009a*/ 	.short	(.L_36 - .L_35)
.L_35:
        /*009c*/ 	.word	0x00000000
        /*00a0*/ 	.short	0x0004
        /*00a2*/ 	.short	0x001c
        /*00a4*/ 	.byte	0x00, 0xf0, 0x11, 0x00


	//----- nvinfo : EIATTR_KPARAM_INFO
	.align		4
.L_36:
        /*00a8*/ 	.byte	0x04, 0x17
        /*00aa*/ 	.short	(.L_38 - .L_37)
.L_37:
        /*00ac*/ 	.word	0x00000000
        /*00b0*/ 	.short	0x0003
        /*00b2*/ 	.short	0x0018
        /*00b4*/ 	.byte	0x00, 0xf0, 0x11, 0x00


	//----- nvinfo : EIATTR_KPARAM_INFO
	.align		4
.L_38:
        /*00b8*/ 	.byte	0x04, 0x17
        /*00ba*/ 	.short	(.L_40 - .L_39)
.L_39:
        /*00bc*/ 	.word	0x00000000
        /*00c0*/ 	.short	0x0002
        /*00c2*/ 	.short	0x0010
        /*00c4*/ 	.byte	0x00, 0xf4, 0x21, 0x00


	//----- nvinfo : EIATTR_KPARAM_INFO
	.align		4
.L_40:
        /*00c8*/ 	.byte	0x04, 0x17
        /*00ca*/ 	.short	(.L_42 - .L_41)
.L_41:
        /*00cc*/ 	.word	0x00000000
        /*00d0*/ 	.short	0x0001
        /*00d2*/ 	.short	0x0008
        /*00d4*/ 	.byte	0x00, 0xf4, 0x21, 0x00


	//----- nvinfo : EIATTR_KPARAM_INFO
	.align		4
.L_42:
        /*00d8*/ 	.byte	0x04, 0x17
        /*00da*/ 	.short	(.L_44 - .L_43)
.L_43:
        /*00dc*/ 	.word	0x00000000
        /*00e0*/ 	.short	0x0000
        /*00e2*/ 	.short	0x0000
        /*00e4*/ 	.byte	0x00, 0xf4, 0x21, 0x00


	//----- nvinfo : EIATTR_EXPLICIT_CLUSTER
	.align		4
.L_44:
        /*00e8*/ 	.byte	0x01, 0x3e
	.zero		2


	//----- nvinfo : EIATTR_CTA_PER_CLUSTER
	.align		4
        /*00ec*/ 	.byte	0x04, 0x3d
        /*00ee*/ 	.short	(.L_46 - .L_45)
.L_45:
        /*00f0*/ 	.word	0x00000002
        /*00f4*/ 	.word	0x00000001
        /*00f8*/ 	.word	0x00000001


	//----- nvinfo : EIATTR_AT_ENTRY_FRAGMENTS
	.align		4
.L_46:
        /*00fc*/ 	.byte	0x04, 0x4f
        /*00fe*/ 	.short	(.L_48 - .L_47)


	//   ....[0]....
.L_47:
        /*0100*/ 	.word	0x00000004


	//----- nvinfo : EIATTR_RESERVED_SMEM_USED
	.align		4
.L_48:
        /*0104*/ 	.byte	0x01, 0x41
	.zero		2


	//----- nvinfo : EIATTR_SPARSE_MMA_MASK
	.align		4
        /*0108*/ 	.byte	0x03, 0x50
        /*010a*/ 	.short	0x0000


	//----- nvinfo : EIATTR_TCGEN05_1CTA_USED
	.align		4
        /*010c*/ 	.byte	0x01, 0x51
	.zero		2


	//----- nvinfo : EIATTR_MAXREG_COUNT
	.align		4
        /*0110*/ 	.byte	0x03, 0x1b
        /*0112*/ 	.short	0x00ff


	//----- nvinfo : EIATTR_NUM_BARRIERS
	.align		4
        /*0114*/ 	.byte	0x02, 0x4c
        /*0116*/ 	.byte	0x01
	.zero		1


	//----- nvinfo : EIATTR_INT_WARP_WIDE_INSTR_OFFSETS
	.align		4
        /*0118*/ 	.byte	0x04, 0x31
        /*011a*/ 	.short	(.L_50 - .L_49)


	//   ....[0]....
.L_49:
        /*011c*/ 	.word	0x00000e00


	//   ....[1]....
        /*0120*/ 	.word	0x00000e30


	//   ....[2]....
        /*0124*/ 	.word	0x00005df0


	//   ....[3]....
        /*0128*/ 	.word	0x0000b3c0


	//   ....[4]....
        /*012c*/ 	.word	0x0000b410


	//----- nvinfo : EIATTR_COOP_GROUP_MASK_REGIDS
	.align		4
.L_50:
        /*0130*/ 	.byte	0x04, 0x29
        /*0132*/ 	.short	(.L_52 - .L_51)


	//   ....[0]....
.L_51:
        /*0134*/ 	.word	0xffffffff


	//   ....[1]....
        /*0138*/ 	.word	0xffffffff


	//   ....[2]....
        /*013c*/ 	.word	0xffffffff


	//   ....[3]....
        /*0140*/ 	.word	0xffffffff


	//----- nvinfo : EIATTR_COOP_GROUP_INSTR_OFFSETS
	.align		4
.L_52:
        /*0144*/ 	.byte	0x04, 0x28
        /*0146*/ 	.short	(.L_54 - .L_53)


	//   ....[0]....
.L_53:
        /*0148*/ 	.word	0x00000070


	//   ....[1]....
        /*014c*/ 	.word	0x00000330


	//   ....[2]....
        /*0150*/ 	.word	0x0000b250


	//   ....[3]....
        /*0154*/ 	.word	0x0000b4c0


	//----- nvinfo : EIATTR_VRC_CTA_INIT_COUNT
	.align		4
.L_54:
        /*0158*/ 	.byte	0x02, 0x4a
        /*015a*/ 	.byte	0x80
	.zero		1


	//----- nvinfo : EIATTR_MBARRIER_INSTR_OFFSETS
	.align		4
        /*015c*/ 	.byte	0x04, 0x39
        /*015e*/ 	.short	(.L_56 - .L_55)


	//   ....[0]....
.L_55:
        /*0160*/ 	.word	0x00000fb0
        /*0164*/ 	.word	0x000000ff
        /*0168*/ 	.word	0x00000000
        /*016c*/ 	.short	0x0100
        /*016e*/ 	.byte	0x0a
	.zero		1


	//   ....[1]....
        /*0170*/ 	.word	0x00005e20
        /*0174*/ 	.word	0x000000ff
        /*0178*/ 	.word	0x00006008
        /*017c*/ 	.short	0x0100
        /*017e*/ 	.byte	0x0d
	.zero		1


	//   ....[2]....
        /*0180*/ 	.word	0x000068f0
        /*0184*/ 	.word	0x000000ff
        /*0188*/ 	.word	0x00000000
        /*018c*/ 	.short	0x010a
        /*018e*/ 	.byte	0x0a
	.zero		1


	//   ....[3]....
        /*0190*/ 	.word	0x000091f0
        /*0194*/ 	.word	0x000000ff
        /*0198*/ 	.word	0x00000000
        /*019c*/ 	.short	0x010a
        /*019e*/ 	.byte	0x0a
	.zero		1


	//   ....[4]....
        /*01a0*/ 	.word	0x00009340
        /*01a4*/ 	.word	0x000000ff
        /*01a8*/ 	.word	0x00006000
        /*01ac*/ 	.short	0x0108
        /*01ae*/ 	.byte	0x0d
	.zero		1


	//   ....[5]....
        /*01b0*/ 	.word	0x00009440
        /*01b4*/ 	.word	0x000000ff
        /*01b8*/ 	.word	0x00006008
        /*01bc*/ 	.short	0x0108
        /*01be*/ 	.byte	0x0d
	.zero		1


	//   ....[6]....
        /*01c0*/ 	.word	0x0000b4e0
        /*01c4*/ 	.word	0x000000ff
        /*01c8*/ 	.word	0x00000000
        /*01cc*/ 	.short	0x010a
        /*01ce*/ 	.byte	0x0a
	.zero		1


	//   ....[7]....
        /*01d0*/ 	.word	0x0000b510
        /*01d4*/ 	.word	0x000000ff
        /*01d8*/ 	.word	0x00000000
        /*01dc*/ 	.short	0x010a
        /*01de*/ 	.byte	0x0a
	.zero		1


	//----- nvinfo : EIATTR_NUM_MBARRIERS
	.align		4
.L_56:
        /*01e0*/ 	.byte	0x03, 0x38
        /*01e2*/ 	.short	0x0002


	//----- nvinfo : EIATTR_EXIT_INSTR_OFFSETS
	.align		4
        /*01e4*/ 	.byte	0x04, 0x1c
        /*01e6*/ 	.short	(.L_58 - .L_57)


	//   ....[0]....
.L_57:
        /*01e8*/ 	.word	0x0000b4d0


	//----- nvinfo : EIATTR_REQNTID
	.align		4
.L_58:
        /*01ec*/ 	.byte	0x04, 0x10
        /*01ee*/ 	.short	(.L_60 - .L_59)
.L_59:
        /*01f0*/ 	.word	0x00000080
        /*01f4*/ 	.word	0x00000001
        /*01f8*/ 	.word	0x00000001


	//----- nvinfo : EIATTR_CRS_STACK_SIZE
	.align		4
.L_60:
        /*01fc*/ 	.byte	0x04, 0x1e
        /*01fe*/ 	.short	(.L_62 - .L_61)
.L_61:
        /*0200*/ 	.word	0x00000000


	//----- nvinfo : EIATTR_CBANK_PARAM_SIZE
	.align		4
.L_62:
        /*0204*/ 	.byte	0x03, 0x19
        /*0206*/ 	.short	0x0050


	//----- nvinfo : EIATTR_PARAM_CBANK
	.align		4
        /*0208*/ 	.byte	0x04, 0x0a
        /*020a*/ 	.short	(.L_64 - .L_63)
	.align		4
.L_63:
        /*020c*/ 	.word	index@(.nv.constant0.matmul_kernel)
        /*0210*/ 	.short	0x0380
        /*0212*/ 	.short	0x0050


	//----- nvinfo : EIATTR_SW_WAR
	.align		4
.L_64:
        /*0214*/ 	.byte	0x04, 0x36
        /*0216*/ 	.short	(.L_66 - .L_65)
.L_65:
        /*0218*/ 	.word	0x00000008
.L_66:


//--------------------- .nv.compat                --------------------------
	.section	.nv.compat,"",@"SHT_CUDA_COMPAT_INFO"
	.align	4
        /*0000*/ 	.byte	0x02, 0x02, 0x02, 0x00, 0x02, 0x05, 0x05, 0x00, 0x02, 0x03, 0x00, 0x00, 0x02, 0x06, 0x01, 0x00


//--------------------- .nv.callgraph             --------------------------
	.section	.nv.callgraph,"",@"SHT_CUDA_CALLGRAPH"
	.align	4
	.sectionentsize	8
	.align		4
        /*0000*/ 	.word	0x00000000
	.align		4
        /*0004*/ 	.word	0xffffffff
	.align		4
        /*0008*/ 	.word	0x00000000
	.align		4
        /*000c*/ 	.word	0xfffffffe
	.align		4
        /*0010*/ 	.word	0x00000000
	.align		4
        /*0014*/ 	.word	0xfffffffd
	.align		4
        /*0018*/ 	.word	0x00000000
	.align		4
        /*001c*/ 	.word	0xfffffffc


//--------------------- .text.matmul_kernel       --------------------------
	.section	.text.matmul_kernel,"ax",@progbits
	.align	128
        .global         matmul_kernel
        .type           matmul_kernel,@function
        .size           matmul_kernel,(.L_x_20 - matmul_kernel)
        .other          matmul_kernel,@"STO_CUDA_ENTRY STV_DEFAULT"
matmul_kernel:
.text.matmul_kernel:
[----:B------:R-:W0:Y:S01]  /*0000*/  LDC R1, c[0x0][0x37c] ;  /* 0x0000df00ff017b82 */ /* 0x000e220000000800 */
[----:B------:R-:W1:Y:S01]  /*0010*/  S2R R135, SR_TID.X ;  /* 0x0000000000877919 */ /* 0x000e620000002100 */
[----:B------:R-:W2:Y:S01]  /*0020*/  LDCU.64 UR26, c[0x0][0x358] ;  /* 0x00006b00ff1a77ac */ /* 0x000ea20008000a00 */
[----:B-1----:R-:W-:-:S13]  /*0030*/  ISETP.GE.U32.AND P0, PT, R135, 0x20, PT ;  /* 0x000000208700780c */ /* 0x002fda0003f06070 */
[----:B------:R-:W-:Y:S02]  /*0040*/  VOTEU.ANY UP0, P0 ;  /* 0x0000000000ff7886 */ /* 0x000fe40000000100 */
[----:B0-2---:R-:W-:Y:S05]  /*0050*/  BRA.U UP0, `(.L_x_0) ;  /* 0x0000000100b87547 */ /* 0x005fea000b800000 */
[----:B------:R-:W0:Y:S01]  /*0060*/  S2UR UR6, SR_CgaCtaId ;  /* 0x00000000000679c3 */ /* 0x000e220000008800 */
[----:B------:R-:W-:Y:S01]  /*0070*/  NOP ;  /* 0x0000000000007918 */ /* 0x000fe20000000000 */
[----:B------:R-:W-:Y:S02]  /*0080*/  UMOV UR4, 0x40 ;  /* 0x0000004000047882 */ /* 0x000fe40000000000 */
[----:B0-----:R-:W-:-:S09]  /*0090*/  ULEA UR4, UR6, UR4, 0x18 ;  /* 0x0000000406047291 */ /* 0x001fd2000f8ec0ff */
[----:B------:R-:W0:Y:S01]  /*00a0*/  LDS.U8 R0, [UR4] ;  /* 0x00000004ff007984 */ /* 0x000e220008000000 */
[----:B------:R-:W-:Y:S02]  /*00b0*/  UMOV UR4, 0x400 ;  /* 0x0000040000047882 */ /* 0x000fe40000000000 */
[----:B------:R-:W-:Y:S01]  /*00c0*/  ULEA UR4, UR6, UR4, 0x18 ;  /* 0x0000000406047291 */ /* 0x000fe2000f8ec0ff */
[----:B0-----:R-:W-:-:S13]  /*00d0*/  ISETP.NE.AND P0, PT, R0, RZ, PT ;  /* 0x000000ff0000720c */ /* 0x001fda0003f05270 */
[----:B------:R-:W-:Y:S05]  /*00e0*/  @P0 BRA `(.L_x_1) ;  /* 0x00000000007c0947 */ /* 0x000fea0003800000 */
[----:B------:R-:W-:-:S13]  /*00f0*/  ELECT P0, URZ, PT ;  /* 0x0000000000ff782f */ /* 0x000fda0003800000 */
[----:B------:R-:W-:Y:S05]  /*0100*/  @!P0 BRA `(.L_x_2) ;  /* 0x0000000000848947 */ /* 0x000fea0003800000 */
[----:B------:R-:W-:Y:S01]  /*0110*/  UMOV UR5, 0x2 ;  /* 0x0000000200057882 */ /* 0x000fe20000000000 */
[----:B------:R-:W-:Y:S02]  /*0120*/  IMAD.MOV.U32 R4, RZ, RZ, 0x1 ;  /* 0x00000001ff047424 */ /* 0x000fe400078e00ff */
[----:B------:R-:W-:Y:S02]  /*0130*/  IMAD.MOV.U32 R5, RZ, RZ, 0x3 ;  /* 0x00000003ff057424 */ /* 0x000fe400078e00ff */
[----:B------:R-:W-:Y:S04]  /*0140*/  DEPBAR.LE SB0, 0x36 ;  /* 0x00008d800000791a */ /* 0x000fe80000000000 */
[----:B------:R-:W0:Y:S02]  /*0150*/  UTCATOMSWS.FIND_AND_SET.ALIGN UP1, UR5, UR5 ;  /* 0x00000005000575e3 */ /* 0x000e240008020800 */
[----:B0-----:R-:W-:-:S04]  /*0160*/  PLOP3.LUT P0, PT, PT, PT, UP1, 0x80, 0x8 ;  /* 0x000000000008781c */ /* 0x001fc80003f0f018 */
[----:B------:R-:W-:-:S04]  /*0170*/  SEL R0, RZ, 0xffffffff, !P0 ;  /* 0xffffffffff007807 */ /* 0x000fc80004000000 */
[----:B------:R-:W-:Y:S01]  /*0180*/  ISETP.NE.AND P0, PT, R0, RZ, PT ;  /* 0x000000ff0000720c */ /* 0x000fe20003f05270 */
[----:B------:R-:W-:-:S12]  /*0190*/  IMAD.U32 R0, RZ, RZ, UR5 ;  /* 0x00000005ff007e24 */ /* 0x000fd8000f8e00ff */
[----:B------:R-:W-:Y:S05]  /*01a0*/  @P0 BRA `(.L_x_3) ;  /* 0x0000000000240947 */ /* 0x000fea0003800000 */
.L_x_4:
[----:B------:R-:W-:Y:S05]  /*01b0*/  NANOSLEEP 0x64 ;  /* 0x000000640000795d */ /* 0x000fea0003800000 */
[----:B------:R-:W-:-:S05]  /*01c0*/  UMOV UR5, 0x2 ;  /* 0x0000000200057882 */ /* 0x000fca0000000000 */
[----:B------:R-:W-:Y:S04]  /*01d0*/  DEPBAR.LE SB0, 0x36 ;  /* 0x00008d800000791a */ /* 0x000fe80000000000 */
[----:B------:R-:W0:Y:S02]  /*01e0*/  UTCATOMSWS.FIND_AND_SET.ALIGN UP1, UR5, UR5 ;  /* 0x00000005000575e3 */ /* 0x000e240008020800 */
[----:B0-----:R-:W-:-:S04]  /*01f0*/  PLOP3.LUT P0, PT, PT, PT, UP1, 0x80, 0x8 ;  /* 0x000000000008781c */ /* 0x001fc80003f0f018 */
[----:B------:R-:W-:-:S04]  /*0200*/  SEL R0, RZ, 0xffffffff, !P0 ;  /* 0xffffffffff007807 */ /* 0x000fc80004000000 */
[----:B------:R-:W-:Y:S01]  /*0210*/  ISETP.NE.AND P0, PT, R0, RZ, PT ;  /* 0x000000ff0000720c */ /* 0x000fe20003f05270 */
[----:B------:R-:W-:-:S12]  /*0220*/  IMAD.U32 R0, RZ, RZ, UR5 ;  /* 0x00000005ff007e24 */ /* 0x000fd8000f8e00ff */
[----:B------:R-:W-:Y:S05]  /*0230*/  @!P0 BRA `(.L_x_4) ;  /* 0xfffffffc00dc8947 */ /* 0x000fea000383ffff */
.L_x_3:
[C---:B------:R-:W-:Y:S01]  /*0240*/  VIADD R3, R0.reuse, 0x10 ;  /* 0x0000001000037836 */ /* 0x040fe20000000000 */
[----:B------:R-:W-:Y:S01]  /*0250*/  UMOV UR5, 0x50 ;  /* 0x0000005000057882 */ /* 0x000fe20000000000 */
[----:B------:R-:W-:Y:S01]  /*0260*/  SHF.L.U32 R2, R5, R0, RZ ;  /* 0x0000000005027219 */ /* 0x000fe200000006ff */
[----:B------:R-:W-:Y:S01]  /*0270*/  ULEA UR5, UR6, UR5, 0x18 ;  /* 0x0000000506057291 */ /* 0x000fe2000f8ec0ff */
[----:B------:R-:W-:Y:S01]  /*0280*/  IMAD.SHL.U32 R0, R0, 0x20, RZ ;  /* 0x0000002000007824 */ /* 0x000fe200078e00ff */
[----:B------:R-:W-:-:S04]  /*0290*/  SHF.L.U32 R3, R4, R3, RZ ;  /* 0x0000000304037219 */ /* 0x000fc800000006ff */
[----:B------:R-:W-:-:S05]  /*02a0*/  LOP3.LUT R2, R3, R2, RZ, 0xfc, !PT ;  /* 0x0000000203027212 */ /* 0x000fca00078efcff */
[----:B------:R0:W-:Y:S04]  /*02b0*/  ATOMS.OR RZ, [UR5], R2 ;  /* 0x00000002ffff798c */ /* 0x0001e8000b000005 */
[----:B------:R0:W-:Y:S01]  /*02c0*/  STS [UR4], R0 ;  /* 0x00000000ff007988 */ /* 0x0001e20008000804 */
[----:B------:R-:W-:Y:S05]  /*02d0*/  BRA `(.L_x_2) ;  /* 0x0000000000107947 */ /* 0x000fea0003800000 */
.L_x_1:
[----:B------:R-:W-:Y:S01]  /*02e0*/  IMAD.MOV.U32 R0, RZ, RZ, -0x1 ;  /* 0xffffffffff007424 */ /* 0x000fe200078e00ff */
[----:B------:R-:W-:-:S04]  /*02f0*/  MOV R2, 0x320 ;  /* 0x0000032000027802 */ /* 0x000fc80000000f00 */
[----:B------:R0:W-:Y:S03]  /*0300*/  STS [UR4], R0 ;  /* 0x00000000ff007988 */ /* 0x0001e60008000804 */
[----:B0-----:R-:W-:Y:S05]  /*0310*/  CALL.REL.NOINC `($__internal_1_$__cuda_sm10x_tcgen05_guardrail_trap_phase_invalid_during_alloc) ;  /* 0x000000b000947944 */ /* 0x001fea0003c00000 */
.L_x_2:
[----:B------:R-:W-:Y:S05]  /*0320*/  WARPSYNC.ALL ;  /* 0x0000000000007948 */ /* 0x000fea0003800000 */
[----:B------:R-:W-:Y:S01]  /*0330*/  NOP ;  /* 0x0000000000007918 */ /* 0x000fe20000000000 */
.L_x_0:
[----:B------:R-:W1:Y:S08]  /*0340*/  LDC.64 R48, c[0x0][0x398] ;  /* 0x0000e600ff307b82 */ /* 0x000e700000000a00 */
[----:B------:R-:W2:Y:S02]  /*0350*/  S2UR UR5, SR_CgaSize ;  /* 0x00000000000579c3 */ /* 0x000ea40000008a00 */
[----:B--2---:R-:W-:-:S12]  /*0360*/  UIMAD UR5, UR5, -0xa0, URZ ;  /* 0xffffff60050578a4 */ /* 0x004fd8000f8e02ff */
[----:B------:R-:W2:Y:S01]  /*0370*/  LDCU UR5, c[0x0][UR5+0x2b0] ;  /* 0x00005600050577ac */ /* 0x000ea20008000800 */
[----:B------:R-:W-:Y:S01]  /*0380*/  PRMT R197, RZ, 0x7610, R197 ;  /* 0x00007610ffc57816 */ /* 0x000fe200000000c5 */
[----:B------:R-:W3:Y:S01]  /*0390*/  LDCU UR7, c[0x0][0x3a4] ;  /* 0x00007480ff0777ac */ /* 0x000ee20008000800 */
[----:B------:R-:W4:Y:S01]  /*03a0*/  S2UR UR4, SR_CTAID.X ;  /* 0x00000000000479c3 */ /* 0x000f220000002500 */
[----:B------:R-:W0:Y:S07]  /*03b0*/  LDCU.128 UR20, c[0x0][0x380] ;  /* 0x00007000ff1477ac */ /* 0x000e2e0008000c00 */
[----:B------:R-:W5:Y:S01]  /*03c0*/  LDC R148, c[0x0][0x3a0] ;  /* 0x0000e800ff947b82 */ /* 0x000f620000000800 */
[----:B01----:R-:W-:Y:S01]  /*03d0*/  VIADD R0, R49, 0x7f ;  /* 0x0000007f31007836 */ /* 0x003fe20000000000 */
[----:B------:R-:W-:-:S06]  /*03e0*/  IABS R11, R48 ;  /* 0x00000030000b7213 */ /* 0x000fcc0000000000 */
[----:B------:R-:W0:Y:S01]  /*03f0*/  LDC R133, c[0x0][0x3a8] ;  /* 0x0000ea00ff857b82 */ /* 0x000e220000000800 */
[----:B------:R-:W-:Y:S02]  /*0400*/  IABS R17, R49 ;  /* 0x0000003100117213 */ /* 0x000fe40000000000 */
[----:B------:R-:W-:-:S05]  /*0410*/  SHF.R.S32.HI R3, RZ, 0x1f, R0 ;  /* 0x0000001fff037819 */ /* 0x000fca0000011400 */
[----:B------:R-:W-:Y:S01]  /*0420*/  BAR.SYNC.DEFER_BLOCKING 0x0 ;  /* 0x0000000000007b1d */ /* 0x000fe20000010000 */
[----:B------:R-:W-:Y:S02]  /*0430*/  ISETP.NE.AND P6, PT, R48, RZ, PT ;  /* 0x000000ff3000720c */ /* 0x000fe40003fc5270 */
[----:B------:R-:W-:Y:S02]  /*0440*/  LEA.HI R3, R3, R0, RZ, 0x7 ;  /* 0x0000000003037211 */ /* 0x000fe400078f38ff */
[----:B----4-:R-:W-:-:S03]  /*0450*/  I2FP.F32.U32 R5, UR4 ;  /* 0x0000000400057c45 */ /* 0x010fc60008201000 */
[----:B------:R-:W1:Y:S01]  /*0460*/  S2UR UR4, SR_CgaCtaId ;  /* 0x00000000000479c3 */ /* 0x000e620000008800 */
[----:B------:R-:W-:Y:S01]  /*0470*/  SHF.R.S32.HI R3, RZ, 0x7, R3 ;  /* 0x00000007ff037819 */ /* 0x000fe20000011403 */
[----:B--2---:R-:W-:Y:S01]  /*0480*/  FMUL R5, R5, UR5 ;  /* 0x0000000505057c20 */ /* 0x004fe20008400000 */
[----:B------:R-:W-:-:S03]  /*0490*/  UMOV UR5, 0x1 ;  /* 0x0000000100057882 */ /* 0x000fc60000000000 */
[----:B------:R-:W-:Y:S02]  /*04a0*/  IMAD.SHL.U32 R4, R3, 0x8, RZ ;  /* 0x0000000803047824 */ /* 0x000fe400078e00ff */
[----:B------:R-:W-:Y:S03]  /*04b0*/  F2I.U32.TRUNC.NTZ R5, R5 ;  /* 0x0000000500057305 */ /* 0x000fe6000020f000 */
[----:B------:R-:W-:-:S05]  /*04c0*/  IABS R7, R4 ;  /* 0x0000000400077213 */ /* 0x000fca0000000000 */
[----:B------:R-:W2:Y:S08]  /*04d0*/  I2F.RP R0, R7 ;  /* 0x0000000700007306 */ /* 0x000eb00000209400 */
[----:B--2---:R-:W2:Y:S02]  /*04e0*/  MUFU.RCP R0, R0 ;  /* 0x0000000000007308 */ /* 0x004ea40000001000 */
[----:B--2---:R-:W-:Y:S01]  /*04f0*/  VIADD R2, R0, 0xffffffe ;  /* 0x0ffffffe00027836 */ /* 0x004fe20000000000 */
[----:B------:R-:W-:-:S05]  /*0500*/  IABS R0, R5 ;  /* 0x0000000500007213 */ /* 0x000fca0000000000 */
[----:B------:R2:W4:Y:S02]  /*0510*/  F2I.FTZ.U32.TRUNC.NTZ R3, R2 ;  /* 0x0000000200037305 */ /* 0x000524000021f000 */
[----:B--2---:R-:W-:Y:S02]  /*0520*/  IMAD.MOV.U32 R2, RZ, RZ, RZ ;  /* 0x000000ffff027224 */ /* 0x004fe400078e00ff */
[----:B----4-:R-:W-:-:S04]  /*0530*/  IMAD.MOV R6, RZ, RZ, -R3 ;  /* 0x000000ffff067224 */ /* 0x010fc800078e0a03 */
[----:B------:R-:W-:Y:S01]  /*0540*/  IMAD R9, R6, R7, RZ ;  /* 0x0000000706097224 */ /* 0x000fe200078e02ff */
[----:B------:R-:W-:-:S03]  /*0550*/  IABS R6, R4 ;  /* 0x0000000400067213 */ /* 0x000fc60000000000 */
[----:B------:R-:W-:-:S04]  /*0560*/  IMAD.HI.U32 R3, R3, R9, R2 ;  /* 0x0000000903037227 */ /* 0x000fc800078e0002 */
[----:B------:R-:W-:Y:S02]  /*0570*/  IMAD.MOV R2, RZ, RZ, -R6 ;  /* 0x000000ffff027224 */ /* 0x000fe400078e0a06 */
[----:B------:R-:W-:-:S04]  /*0580*/  IMAD.HI.U32 R3, R3, R0, RZ ;  /* 0x0000000003037227 */ /* 0x000fc800078e00ff */
[----:B------:R-:W-:-:S05]  /*0590*/  IMAD R0, R3, R2, R0 ;  /* 0x0000000203007224 */ /* 0x000fca00078e0200 */
[----:B------:R-:W-:-:S13]  /*05a0*/  ISETP.GT.U32.AND P1, PT, R7, R0, PT ;  /* 0x000000000700720c */ /* 0x000fda0003f24070 */
[----:B------:R-:W-:Y:S02]  /*05b0*/  @!P1 IMAD.IADD R0, R0, 0x1, -R7 ;  /* 0x0000000100009824 */ /* 0x000fe400078e0a07 */
[----:B------:R-:W-:Y:S01]  /*05c0*/  @!P1 VIADD R3, R3, 0x1 ;  /* 0x0000000103039836 */ /* 0x000fe20000000000 */
[----:B------:R-:W-:Y:S02]  /*05d0*/  ISETP.NE.AND P1, PT, R4, RZ, PT ;  /* 0x000000ff0400720c */ /* 0x000fe40003f25270 */
[----:B------:R-:W-:Y:S02]  /*05e0*/  ISETP.GE.U32.AND P0, PT, R0, R7, PT ;  /* 0x000000070000720c */ /* 0x000fe40003f06070 */
[----:B------:R-:W-:-:S04]  /*05f0*/  LOP3.LUT R0, R5, R4, RZ, 0x3c, !PT ;  /* 0x0000000405007212 */ /* 0x000fc800078e3cff */
[----:B------:R-:W-:Y:S01]  /*0600*/  ISETP.GE.AND P2, PT, R0, RZ, PT ;  /* 0x000000ff0000720c */ /* 0x000fe20003f46270 */
[----:B------:R-:W-:-:S06]  /*0610*/  VIADD R0, R48, 0x7f ;  /* 0x0000007f30007836 */ /* 0x000fcc0000000000 */
[----:B------:R-:W-:-:S04]  /*0620*/  @P0 VIADD R3, R3, 0x1 ;  /* 0x0000000103030836 */ /* 0x000fc80000000000 */
[----:B------:R-:W-:Y:S01]  /*0630*/  IMAD.MOV.U32 R2, RZ, RZ, R3 ;  /* 0x000000ffff027224 */ /* 0x000fe200078e0003 */
[----:B------:R-:W-:-:S03]  /*0640*/  SHF.R.S32.HI R3, RZ, 0x1f, R0 ;  /* 0x0000001fff037819 */ /* 0x000fc60000011400 */
[----:B------:R-:W-:Y:S01]  /*0650*/  @!P2 IMAD.MOV R2, RZ, RZ, -R2 ;  /* 0x000000ffff02a224 */ /* 0x000fe200078e0a02 */
[----:B------:R-:W-:Y:S02]  /*0660*/  @!P1 LOP3.LUT R2, RZ, R4, RZ, 0x33, !PT ;  /* 0x00000004ff029212 */ /* 0x000fe400078e33ff */
[----:B------:R-:W-:-:S03]  /*0670*/  LEA.HI R3, R3, R0, RZ, 0x7 ;  /* 0x0000000003037211 */ /* 0x000fc600078f38ff */
[----:B------:R-:W-:Y:S02]  /*0680*/  IMAD.SHL.U32 R6, R2, 0x8, RZ ;  /* 0x0000000802067824 */ /* 0x000fe400078e00ff */
[----:B------:R-:W-:-:S03]  /*0690*/  IMAD.MOV R2, RZ, RZ, -R2 ;  /* 0x000000ffff027224 */ /* 0x000fc600078e0a02 */
[----:B------:R-:W-:Y:S01]  /*06a0*/  LEA.HI.SX32 R3, R3, -R6, 0x19 ;  /* 0x8000000603037211 */ /* 0x000fe200078fcaff */
[----:B------:R-:W-:-:S03]  /*06b0*/  IMAD R8, R4, R2, R5 ;  /* 0x0000000204087224 */ /* 0x000fc600078e0205 */
[----:B------:R-:W-:-:S04]  /*06c0*/  VIMNMX R13, PT, PT, R3, 0x8, PT ;  /* 0x00000008030d7848 */ /* 0x000fc80003fe0100 */
[-C--:B------:R-:W-:Y:S02]  /*06d0*/  IABS R7, R13.reuse ;  /* 0x0000000d00077213 */ /* 0x080fe40000000000 */
[----:B------:R-:W-:Y:S02]  /*06e0*/  IABS R4, R13 ;  /* 0x0000000d00047213 */ /* 0x000fe40000000000 */
[----:B------:R-:W2:Y:S08]  /*06f0*/  I2F.RP R0, R7 ;  /* 0x0000000700007306 */ /* 0x000eb00000209400 */
[----:B--2---:R-:W2:Y:S02]  /*0700*/  MUFU.RCP R0, R0 ;  /* 0x0000000000007308 */ /* 0x004ea40000001000 */
[----:B--2---:R-:W-:-:S02]  /*0710*/  VIADD R3, R0, 0xffffffe ;  /* 0x0ffffffe00037836 */ /* 0x004fc40000000000 */
[----:B------:R-:W-:Y:S01]  /*0720*/  IMAD.MOV R0, RZ, RZ, -R4 ;  /* 0x000000ffff007224 */ /* 0x000fe200078e0a04 */
[----:B------:R-:W-:-:S03]  /*0730*/  MOV R4, 0x400 ;  /* 0x0000040000047802 */ /* 0x000fc60000000f00 */
[----:B------:R-:W2:Y:S01]  /*0740*/  F2I.FTZ.U32.TRUNC.NTZ R3, R3 ;  /* 0x0000000300037305 */ /* 0x000ea2000021f000 */
[----:B------:R-:W-:-:S07]  /*0750*/  R2UR UR13, R4 ;  /* 0x00000000040d72ca */ /* 0x000fce00000e0000 */
[----:B------:R-:W4:Y:S06]  /*0760*/  I2F.RP R4, R17 ;  /* 0x0000001100047306 */ /* 0x000f2c0000209400 */
[----:B-1----:R-:W-:Y:S01]  /*0770*/  ULEA UR13, UR4, UR13, 0x18 ;  /* 0x0000000d040d7291 */ /* 0x002fe2000f8ec0ff */
[----:B--2---:R-:W-:-:S04]  /*0780*/  IMAD.MOV R9, RZ, RZ, -R3 ;  /* 0x000000ffff097224 */ /* 0x004fc800078e0a03 */
[----:B------:R-:W-:Y:S01]  /*0790*/  IMAD.MOV.U32 R2, RZ, RZ, R9 ;  /* 0x000000ffff027224 */ /* 0x000fe200078e0009 */
[----:B------:R-:W-:-:S03]  /*07a0*/  IABS R9, R8 ;  /* 0x0000000800097213 */ /* 0x000fc60000000000 */
[----:B------:R-:W-:Y:S01]  /*07b0*/  IMAD R5, R2, R7, RZ ;  /* 0x0000000702057224 */ /* 0x000fe200078e02ff */
[----:B----4-:R-:W1:Y:S01]  /*07c0*/  MUFU.RCP R4, R4 ;  /* 0x0000000400047308 */ /* 0x010e620000001000 */
[----:B------:R-:W-:Y:S01]  /*07d0*/  IMAD.MOV.U32 R2, RZ, RZ, RZ ;  /* 0x000000ffff027224 */ /* 0x000fe200078e00ff */
[----:B------:R-:W2:Y:S03]  /*07e0*/  LDS R10, [UR13] ;  /* 0x0000000dff0a7984 */ /* 0x000ea60008000800 */
[----:B------:R-:W-:-:S03]  /*07f0*/  IMAD.HI.U32 R2, R3, R5, R2 ;  /* 0x0000000503027227 */ /* 0x000fc600078e0002 */
[----:B------:R-:W4:Y:S03]  /*0800*/  I2F.RP R3, R11 ;  /* 0x0000000b00037306 */ /* 0x000f260000209400 */
[----:B------:R-:W-:-:S04]  /*0810*/  IMAD.HI.U32 R2, R2, R9, RZ ;  /* 0x0000000902027227 */ /* 0x000fc800078e00ff */
[----:B------:R-:W-:Y:S02]  /*0820*/  IMAD R0, R2, R0, R9 ;  /* 0x0000000002007224 */ /* 0x000fe400078e0209 */
[----:B-1----:R-:W-:Y:S01]  /*0830*/  VIADD R18, R4, 0xffffffe ;  /* 0x0ffffffe04127836 */ /* 0x002fe20000000000 */
[----:B------:R-:W-:Y:S02]  /*0840*/  BAR.SYNC.DEFER_BLOCKING 0x0 ;  /* 0x0000000000007b1d */ /* 0x000fe40000010000 */
[----:B------:R-:W-:-:S04]  /*0850*/  ISETP.GT.U32.AND P1, PT, R7, R0, PT ;  /* 0x000000000700720c */ /* 0x000fc80003f24070 */
[----:B----4-:R-:W1:Y:S08]  /*0860*/  MUFU.RCP R3, R3 ;  /* 0x0000000300037308 */ /* 0x010e700000001000 */
[----:B------:R4:W-:Y:S01]  /*0870*/  F2I.FTZ.U32.TRUNC.NTZ R19, R18 ;  /* 0x0000001200137305 */ /* 0x0009e2000021f000 */
[----:B------:R-:W-:Y:S02]  /*0880*/  @!P1 IMAD.IADD R0, R0, 0x1, -R7 ;  /* 0x0000000100009824 */ /* 0x000fe400078e0a07 */
[----:B------:R-:W-:Y:S01]  /*0890*/  @!P1 VIADD R2, R2, 0x1 ;  /* 0x0000000102029836 */ /* 0x000fe20000000000 */
[----:B------:R-:W-:-:S02]  /*08a0*/  ISETP.NE.AND P1, PT, R13, RZ, PT ;  /* 0x000000ff0d00720c */ /* 0x000fc40003f25270 */
[----:B------:R-:W-:Y:S02]  /*08b0*/  ISETP.GE.U32.AND P0, PT, R0, R7, PT ;  /* 0x000000070000720c */ /* 0x000fe40003f06070 */
[----:B------:R-:W-:Y:S01]  /*08c0*/  LOP3.LUT R0, R8, R13, RZ, 0x3c, !PT ;  /* 0x0000000d08007212 */ /* 0x000fe200078e3cff */
[----:B-1----:R-:W-:Y:S01]  /*08d0*/  VIADD R3, R3, 0xffffffe ;  /* 0x0ffffffe03037836 */ /* 0x002fe20000000000 */
[----:B--2---:R-:W-:Y:S01]  /*08e0*/  R2UR UR12, R10 ;  /* 0x000000000a0c72ca */ /* 0x004fe200000e0000 */
[----:B----4-:R-:W-:Y:S01]  /*08f0*/  IMAD.MOV.U32 R18, RZ, RZ, RZ ;  /* 0x000000ffff127224 */ /* 0x010fe200078e00ff */
[----:B------:R-:W-:Y:S01]  /*0900*/  ISETP.GE.AND P2, PT, R0, RZ, PT ;  /* 0x000000ff0000720c */ /* 0x000fe20003f46270 */
[----:B------:R1:W2:Y:S06]  /*0910*/  F2I.FTZ.U32.TRUNC.NTZ R5, R3 ;  /* 0x0000000300057305 */ /* 0x0002ac000021f000 */
[----:B------:R-:W-:Y:S01]  /*0920*/  @P0 VIADD R2, R2, 0x1 ;  /* 0x0000000102020836 */ /* 0x000fe20000000000 */
[----:B-1----:R-:W-:-:S03]  /*0930*/  LOP3.LUT R3, R135, 0x7f, RZ, 0xc0, !PT ;  /* 0x0000007f87037812 */ /* 0x002fc600078ec0ff */
[----:B------:R-:W-:Y:S02]  /*0940*/  IMAD.MOV.U32 R9, RZ, RZ, R2 ;  /* 0x000000ffff097224 */ /* 0x000fe400078e0002 */
[----:B------:R-:W1:Y:S02]  /*0950*/  S2R R2, SR_CgaCtaId ;  /* 0x0000000000027919 */ /* 0x000e640000008800 */
[----:B------:R-:W-:Y:S01]  /*0960*/  @!P2 IMAD.MOV R9, RZ, RZ, -R9 ;  /* 0x000000ffff09a224 */ /* 0x000fe200078e0a09 */
[----:B------:R-:W-:Y:S01]  /*0970*/  @!P1 LOP3.LUT R9, RZ, R13, RZ, 0x33, !PT ;  /* 0x0000000dff099212 */ /* 0x000fe200078e33ff */
[----:B--2---:R-:W-:-:S04]  /*0980*/  IMAD.MOV R7, RZ, RZ, -R5 ;  /* 0x000000ffff077224 */ /* 0x004fc800078e0a05 */
[----:B------:R-:W-:Y:S02]  /*0990*/  IMAD.MOV R0, RZ, RZ, -R9 ;  /* 0x000000ffff007224 */ /* 0x000fe400078e0a09 */
[----:B------:R-:W-:Y:S02]  /*09a0*/  IMAD.MOV.U32 R4, RZ, RZ, R7 ;  /* 0x000000ffff047224 */ /* 0x000fe400078e0007 */
[----:B------:R-:W-:Y:S02]  /*09b0*/  IMAD R0, R13, R0, R8 ;  /* 0x000000000d007224 */ /* 0x000fe400078e0208 */
[----:B------:R-:W-:Y:S02]  /*09c0*/  IMAD R7, R4, R11, RZ ;  /* 0x0000000b04077224 */ /* 0x000fe400078e02ff */
[----:B------:R-:W-:Y:S02]  /*09d0*/  IMAD.IADD R0, R6, 0x1, R0 ;  /* 0x0000000106007824 */ /* 0x000fe400078e0200 */
[----:B------:R-:W-:-:S02]  /*09e0*/  IMAD.MOV.U32 R4, RZ, RZ, RZ ;  /* 0x000000ffff047224 */ /* 0x000fc400078e00ff */
[----:B------:R-:W-:Y:S02]  /*09f0*/  IMAD R0, R0, 0x80, R3 ;  /* 0x0000008000007824 */ /* 0x000fe400078e0203 */
[----:B------:R-:W-:Y:S01]  /*0a00*/  IMAD.HI.U32 R4, R5, R7, R4 ;  /* 0x0000000705047227 */ /* 0x000fe200078e0004 */
[----:B------:R-:W-:Y:S02]  /*0a10*/  SHF.R.U32.HI R7, RZ, 0x5, R135 ;  /* 0x00000005ff077819 */ /* 0x000fe40000011687 */
[----:B------:R-:W-:Y:S01]  /*0a20*/  IABS R6, R0 ;  /* 0x0000000000067213 */ /* 0x000fe20000000000 */
[----:B------:R-:W-:Y:S01]  /*0a30*/  IMAD.MOV R8, RZ, RZ, -R19 ;  /* 0x000000ffff087224 */ /* 0x000fe200078e0a13 */
[----:B------:R-:W-:Y:S02]  /*0a40*/  R2UR UR6, R7 ;  /* 0x00000000070672ca */ /* 0x000fe400000e0000 */
[----:B------:R-:W-:Y:S01]  /*0a50*/  ISETP.GE.AND P1, PT, R0, RZ, PT ;  /* 0x000000ff0000720c */ /* 0x000fe20003f26270 */
[----:B------:R-:W-:-:S04]  /*0a60*/  IMAD.HI.U32 R4, R4, R6, RZ ;  /* 0x0000000604047227 */ /* 0x000fc800078e00ff */
[----:B------:R-:W-:Y:S02]  /*0a70*/  IMAD.MOV R5, RZ, RZ, -R4 ;  /* 0x000000ffff057224 */ /* 0x000fe400078e0a04 */
[----:B-1----:R-:W-:Y:S02]  /*0a80*/  IMAD.SHL.U32 R4, R2, 0x40, RZ ;  /* 0x0000004002047824 */ /* 0x002fe400078e00ff */
[----:B------:R-:W-:Y:S02]  /*0a90*/  IMAD R6, R11, R5, R6 ;  /* 0x000000050b067224 */ /* 0x000fe400078e0206 */
[----:B------:R-:W-:Y:S01]  /*0aa0*/  IMAD R7, R8, R17, RZ ;  /* 0x0000001108077224 */ /* 0x000fe200078e02ff */
[----:B------:R-:W-:Y:S01]  /*0ab0*/  LEA.HI R5, R135, R4, RZ, 0x1a ;  /* 0x0000000487057211 */ /* 0x000fe200078fd0ff */
[----:B------:R-:W-:Y:S01]  /*0ac0*/  IMAD.SHL.U32 R4, R9, 0x80, RZ ;  /* 0x0000008009047824 */ /* 0x000fe200078e00ff */
[----:B------:R-:W-:Y:S01]  /*0ad0*/  ISETP.GT.U32.AND P0, PT, R11, R6, PT ;  /* 0x000000060b00720c */ /* 0x000fe20003f04070 */
[----:B------:R-:W-:Y:S01]  /*0ae0*/  IMAD.HI.U32 R18, R19, R7, R18 ;  /* 0x0000000713127227 */ /* 0x000fe200078e0012 */
[----:B------:R-:W-:-:S02]  /*0af0*/  USHF.L.U32 UR4, UR6, 0x15, URZ ;  /* 0x0000001506047899 */ /* 0x000fc400080006ff */
[----:B------:R-:W-:Y:S02]  /*0b00*/  LOP3.LUT R16, R4, 0x41, R5, 0xf8, !PT ;  /* 0x0000004104107812 */ /* 0x000fe400078ef805 */
[----:B------:R-:W-:Y:S02]  /*0b10*/  ULOP3.LUT UR4, UR4, 0x600000, URZ, 0xc0, !UPT ;  /* 0x0060000004047892 */ /* 0x000fe4000f8ec0ff */
[----:B------:R-:W-:Y:S02]  /*0b20*/  IABS R90, R16 ;  /* 0x00000010005a7213 */ /* 0x000fe40000000000 */
[C---:B------:R-:W-:Y:S02]  /*0b30*/  LOP3.LUT R10, R16.reuse, 0x2, RZ, 0xfc, !PT ;  /* 0x00000002100a7812 */ /* 0x040fe400078efcff */
[----:B------:R-:W-:Y:S01]  /*0b40*/  LOP3.LUT R55, R16, 0x4, RZ, 0xfc, !PT ;  /* 0x0000000410377812 */ /* 0x000fe200078efcff */
[----:B------:R-:W-:Y:S01]  /*0b50*/  @!P0 IMAD.IADD R6, R6, 0x1, -R11 ;  /* 0x0000000106068824 */ /* 0x000fe200078e0a0b */
[----:B------:R-:W-:Y:S01]  /*0b60*/  IABS R92, R10 ;  /* 0x0000000a005c7213 */ /* 0x000fe20000000000 */
[----:B------:R-:W-:Y:S01]  /*0b70*/  IMAD.HI.U32 R5, R18, R90, RZ ;  /* 0x0000005a12057227 */ /* 0x000fe200078e00ff */
[----:B------:R-:W-:-:S02]  /*0b80*/  LOP3.LUT R54, R16, 0x6, RZ, 0xfc, !PT ;  /* 0x0000000610367812 */ /* 0x000fc400078efcff */
[----:B------:R-:W-:Y:S01]  /*0b90*/  ISETP.GT.U32.AND P0, PT, R11, R6, PT ;  /* 0x000000060b00720c */ /* 0x000fe20003f04070 */
[----:B------:R-:W-:Y:S01]  /*0ba0*/  IMAD.MOV R5, RZ, RZ, -R5 ;  /* 0x000000ffff057224 */ /* 0x000fe200078e0a05 */
[----:B------:R-:W-:Y:S01]  /*0bb0*/  IABS R93, R55 ;  /* 0x00000037005d7213 */ /* 0x000fe20000000000 */
[----:B------:R-:W-:Y:S01]  /*0bc0*/  IMAD.HI.U32 R7, R18, R92, RZ ;  /* 0x0000005c12077227 */ /* 0x000fe200078e00ff */
[----:B------:R-:W-:Y:S02]  /*0bd0*/  IABS R117, R54 ;  /* 0x0000003600757213 */ /* 0x000fe40000000000 */
[----:B------:R-:W-:Y:S01]  /*0be0*/  ISETP.GE.AND P3, PT, R10, RZ, PT ;  /* 0x000000ff0a00720c */ /* 0x000fe20003f66270 */
[----:B------:R-:W-:Y:S02]  /*0bf0*/  IMAD R90, R17, R5, R90 ;  /* 0x00000005115a7224 */ /* 0x000fe400078e025a */
[----:B-----5:R-:W-:Y:S02]  /*0c00*/  VIADD R5, R148, 0xfffffffe ;  /* 0xfffffffe94057836 */ /* 0x020fe40000000000 */
[----:B------:R-:W-:-:S02]  /*0c10*/  IMAD.MOV R7, RZ, RZ, -R7 ;  /* 0x000000ffff077224 */ /* 0x000fc400078e0a07 */
[----:B------:R-:W-:Y:S01]  /*0c20*/  @!P0 IMAD.IADD R6, R6, 0x1, -R11 ;  /* 0x0000000106068824 */ /* 0x000fe200078e0a0b */
[----:B------:R-:W-:Y:S01]  /*0c30*/  ISETP.GE.U32.AND P0, PT, R5, 0x7fffffbf, PT ;  /* 0x7fffffbf0500780c */ /* 0x000fe20003f06070 */
[----:B------:R-:W-:-:S04]  /*0c40*/  IMAD.HI.U32 R8, R18, R93, RZ ;  /* 0x0000005d12087227 */ /* 0x000fc800078e00ff */
[----:B------:R-:W-:-:S04]  /*0c50*/  IMAD.HI.U32 R9, R18, R117, RZ ;  /* 0x0000007512097227 */ /* 0x000fc800078e00ff */
[----:B------:R-:W-:Y:S02]  /*0c60*/  IMAD R92, R17, R7, R92 ;  /* 0x00000007115c7224 */ /* 0x000fe400078e025c */
[C---:B------:R-:W-:Y:S02]  /*0c70*/  VIADD R5, R148.reuse, 0xfffffffc ;  /* 0xfffffffc94057836 */ /* 0x040fe40000000000 */
[----:B------:R-:W-:Y:S02]  /*0c80*/  IMAD.MOV.U32 R146, RZ, RZ, R6 ;  /* 0x000000ffff927224 */ /* 0x000fe400078e0006 */
[C---:B------:R-:W-:Y:S01]  /*0c90*/  VIADD R7, R148.reuse, 0xfffffffd ;  /* 0xfffffffd94077836 */ /* 0x040fe20000000000 */
[----:B------:R-:W-:Y:S01]  /*0ca0*/  ISETP.GE.U32.AND P5, PT, R5, 0x7fffffbd, PT ;  /* 0x7fffffbd0500780c */ /* 0x000fe20003fa6070 */
[----:B------:R-:W-:Y:S01]  /*0cb0*/  VIADD R6, R148, 0xfffffffb ;  /* 0xfffffffb94067836 */ /* 0x000fe20000000000 */
[----:B0-----:R-:W-:Y:S01]  /*0cc0*/  SHF.R.S32.HI R5, RZ, 0x1f, R133 ;  /* 0x0000001fff057819 */ /* 0x001fe20000011485 */
[----:B------:R-:W-:Y:S01]  /*0cd0*/  IMAD.MOV R8, RZ, RZ, -R8 ;  /* 0x000000ffff087224 */ /* 0x000fe200078e0a08 */
[----:B------:R-:W-:Y:S01]  /*0ce0*/  ISETP.GE.U32.AND P4, PT, R7, 0x7fffffbe, PT ;  /* 0x7fffffbe0700780c */ /* 0x000fe20003f86070 */
[----:B------:R-:W-:Y:S01]  /*0cf0*/  IMAD.MOV R10, RZ, RZ, -R9 ;  /* 0x000000ffff0a7224 */ /* 0x000fe200078e0a09 */
[----:B------:R-:W-:Y:S01]  /*0d00*/  ISETP.GE.U32.AND P2, PT, R6, 0x7fffffbc, PT ;  /* 0x7fffffbc0600780c */ /* 0x000fe20003f46070 */
[----:B------:R-:W-:Y:S01]  /*0d10*/  @!P1 IMAD.MOV R146, RZ, RZ, -R146 ;  /* 0x000000ffff929224 */ /* 0x000fe200078e0a92 */
[----:B------:R-:W-:Y:S01]  /*0d20*/  ISETP.NE.U32.AND P1, PT, R3, RZ, PT ;  /* 0x000000ff0300720c */ /* 0x000fe20003f25070 */
[C---:B------:R-:W-:Y:S01]  /*0d30*/  IMAD R93, R17.reuse, R8, R93 ;  /* 0x00000008115d7224 */ /* 0x040fe200078e025d */
[----:B------:R-:W-:Y:S01]  /*0d40*/  @!P6 LOP3.LUT R146, RZ, R48, RZ, 0x33, !PT ;  /* 0x00000030ff92e212 */ /* 0x000fe200078e33ff */
[----:B------:R-:W-:-:S02]  /*0d50*/  IMAD R117, R17, R10, R117 ;  /* 0x0000000a11757224 */ /* 0x000fc400078e0275 */
[----:B------:R-:W-:Y:S01]  /*0d60*/  IMAD.SHL.U32 R9, R133, 0x2, RZ ;  /* 0x0000000285097824 */ /* 0x000fe200078e00ff */
[----:B---3--:R-:W-:Y:S07]  /*0d70*/  BRA.U UP0, `(.L_x_5) ;  /* 0x0000000100187547 */ /* 0x008fee000b800000 */
[----:B------:R-:W-:Y:S01]  /*0d80*/  ELECT P6, URZ, PT ;  /* 0x0000000000ff782f */ /* 0x000fe200038c0000 */
[----:B------:R-:W-:Y:S01]  /*0d90*/  IMAD.MOV.U32 R6, RZ, RZ, 0x1 ;  /* 0x00000001ff067424 */ /* 0x000fe200078e00ff */
[----:B------:R-:W-:Y:S11]  /*0da0*/  UVIRTCOUNT.DEALLOC.SMPOOL 0x80 ;  /* 0x000000800000784c */ /* 0x000ff60000000000 */
[----:B------:R-:W-:-:S04]  /*0db0*/  @P6 MOV R7, 0x40 ;  /* 0x0000004000076802 */ /* 0x000fc80000000f00 */
[----:B------:R-:W-:-:S05]  /*0dc0*/  @P6 LEA R7, R2, R7, 0x18 ;  /* 0x0000000702076211 */ /* 0x000fca00078ec0ff */
[----:B------:R0:W-:Y:S02]  /*0dd0*/  @P6 STS.U8 [R7], R6 ;  /* 0x0000000607006388 */ /* 0x0001e40000000000 */
.L_x_5:
[----:B------:R-:W-:Y:S01]  /*0de0*/  UIADD3 UR14, UPT, UPT, UR12, UR4, URZ ;  /* 0x000000040c0e7290 */ /* 0x000fe2000fffe0ff */
[----:B------:R-:W-:Y:S01]  /*0df0*/  IMAD R146, R146, UR7, RZ ;  /* 0x0000000792927c24 */ /* 0x000fe2000f8e02ff */
[----:B------:R-:W-:Y:S01]  /*0e00*/  VOTEU.ALL UP1, P1 ;  /* 0x0000000000ff7886 */ /* 0x000fe20000820000 */
[----:B------:R-:W-:Y:S01]  /*0e10*/  UIADD3 UR10, UPT, UPT, UR13, 0x6000, URZ ;  /* 0x000060000d0a7890 */ /* 0x000fe2000fffe0ff */
[----:B------:R-:W-:Y:S01]  /*0e20*/  VIADD R10, R148, 0xfffffffa ;  /* 0xfffffffa940a7836 */ /* 0x000fe20000000000 */
[----:B------:R-:W-:Y:S01]  /*0e30*/  VOTEU.ALL UP2, P1 ;  /* 0x0000000000ff7886 */ /* 0x000fe20000840000 */
[----:B------:R-:W-:Y:S01]  /*0e40*/  SHF.R.S32.HI R147, RZ, 0x1f, R146 ;  /* 0x0000001fff937819 */ /* 0x000fe20000011492 */
[----:B------:R-:W-:Y:S01]  /*0e50*/  IMAD R11, R133, 0x3, RZ ;  /* 0x00000003850b7824 */ /* 0x000fe200078e02ff */
[----:B------:R-:W-:-:S04]  /*0e60*/  @!UP1 UIADD3 UR8, UPT, UPT, -UR5, 0x100000, URZ ;  /* 0x0010000005089890 */ /* 0x000fc8000fffe1ff */
[----:B------:R-:W-:Y:S02]  /*0e70*/  @!UP1 USHF.L.U32 UR9, UR8, 0xb, URZ ;  /* 0x0000000b08099899 */ /* 0x000fe400080006ff */
[----:B------:R-:W-:Y:S01]  /*0e80*/  @!UP1 USHF.L.U32 UR8, UR8, 0x1, URZ ;  /* 0x0000000108089899 */ /* 0x000fe200080006ff */
[----:B------:R-:W-:Y:S01]  /*0e90*/  STTM.x64 tmem[UR14], RZ ;  /* 0x000000ff000079ed */ /* 0x000fe2000834000e */
[----:B------:R-:W1:Y:S02]  /*0ea0*/  FENCE.VIEW.ASYNC.T ;  /* 0x00000000000073c6 */ /* 0x000e640000000200 */
[----:B-1----:R-:W-:Y:S01]  /*0eb0*/  BAR.SYNC.DEFER_BLOCKING 0x0 ;  /* 0x0000000000007b1d */ /* 0x002fe20000010000 */
[----:B------:R-:W-:Y:S02]  /*0ec0*/  IADD3 R160, P6, PT, R146, UR20, RZ ;  /* 0x0000001492a07c10 */ /* 0x000fe4000ffde0ff */
[----:B------:R-:W-:Y:S02]  /*0ed0*/  SHF.R.S32.HI R13, RZ, 0x1f, R9 ;  /* 0x0000001fff0d7819 */ /* 0x000fe40000011409 */
[----:B------:R-:W-:-:S02]  /*0ee0*/  IADD3.X R59, PT, PT, R147, UR21, RZ, P6, !PT ;  /* 0x00000015933b7c10 */ /* 0x000fc4000b7fe4ff */
[----:B------:R-:W-:Y:S02]  /*0ef0*/  PRMT R185, RZ, 0x7610, R185 ;  /* 0x00007610ffb97816 */ /* 0x000fe400000000b9 */
[----:B------:R-:W-:Y:S01]  /*0f00*/  PRMT R193, RZ, 0x7610, R193 ;  /* 0x00007610ffc17816 */ /* 0x000fe200000000c1 */
[----:B------:R-:W-:Y:S01]  /*0f10*/  VIADD R12, R148, 0xfffffff9 ;  /* 0xfffffff9940c7836 */ /* 0x000fe20000000000 */
[----:B0-----:R-:W-:Y:S02]  /*0f20*/  IADD3 R6, P6, PT, R160, R133, RZ ;  /* 0x00000085a0067210 */ /* 0x001fe40007fde0ff */
[----:B------:R-:W-:Y:S02]  /*0f30*/  PRMT R206, RZ, 0x7610, R206 ;  /* 0x00007610ffce7816 */ /* 0x000fe400000000ce */
[----:B------:R-:W-:Y:S01]  /*0f40*/  PRMT R196, RZ, 0x7610, R196 ;  /* 0x00007610ffc47816 */ /* 0x000fe200000000c4 */
[----:B------:R-:W-:Y:S01]  /*0f50*/  IMAD.X R7, R5, 0x1, R59, P6 ;  /* 0x0000000105077824 */ /* 0x000fe200030e063b */
[----:B------:R-:W-:-:S02]  /*0f60*/  IADD3 R8, P6, PT, R9, R160, RZ ;  /* 0x000000a009087210 */ /* 0x000fc40007fde0ff */
[----:B------:R-:W-:Y:S02]  /*0f70*/  PRMT R182, RZ, 0x7610, R182 ;  /* 0x00007610ffb67816 */ /* 0x000fe400000000b6 */
[----:B------:R-:W-:Y:S02]  /*0f80*/  PRMT R159, RZ, 0x7610, R159 ;  /* 0x00007610ff9f7816 */ /* 0x000fe4000000009f */
[----:B------:R-:W-:Y:S01]  /*0f90*/  PRMT R214, RZ, 0x7610, R214 ;  /* 0x00007610ffd67816 */ /* 0x000fe200000000d6 */
[----:B------:R-:W0:Y:S02]  /*0fa0*/  FENCE.VIEW.ASYNC.S ;  /* 0x00000000000073c6 */ /* 0x000e240000000000 */
[----:B0-----:R0:W1:Y:S02]  /*0fb0*/  @!UP2 SYNCS.EXCH.64 URZ, [UR10], UR8 ;  /* 0x000000080affa5b2 */ /* 0x0010640008000100 */
[----:B-1----:R-:W-:Y:S01]  /*0fc0*/  BAR.SYNC.DEFER_BLOCKING 0x0 ;  /* 0x0000000000007b1d */ /* 0x002fe20000010000 */
[----:B------:R-:W-:Y:S01]  /*0fd0*/  IMAD.X R9, R13, 0x1, R59, P6 ;  /* 0x000000010d097824 */ /* 0x000fe200030e063b */
[----:B------:R-:W-:Y:S01]  /*0fe0*/  SHF.R.S32.HI R15, RZ, 0x1f, R11 ;  /* 0x0000001fff0f7819 */ /* 0x000fe2000001140b */
[----:B------:R-:W-:Y:S01]  /*0ff0*/  IMAD R13, R133, 0x5, RZ ;  /* 0x00000005850d7824 */ /* 0x000fe200078e02ff */
[----:B------:R-:W-:Y:S01]  /*1000*/  PRMT R199, RZ, 0x7610, R199 ;  /* 0x00007610ffc77816 */ /* 0x000fe200000000c7 */
[----:B------:R-:W-:-:S02]  /*1010*/  VIADD R20, R148, 0xffffffee ;  /* 0xffffffee94147836 */ /* 0x000fc40000000000 */
[C---:B------:R-:W-:Y:S02]  /*1020*/  VIADD R19, R148.reuse, 0xffffffef ;  /* 0xffffffef94137836 */ /* 0x040fe40000000000 */
[C---:B------:R-:W-:Y:S02]  /*1030*/  VIADD R21, R148.reuse, 0xffffffe6 ;  /* 0xffffffe694157836 */ /* 0x040fe40000000000 */
[C---:B------:R-:W-:Y:S02]  /*1040*/  VIADD R24, R148.reuse, 0xffffffe7 ;  /* 0xffffffe794187836 */ /* 0x040fe40000000000 */
[C---:B------:R-:W-:Y:S02]  /*1050*/  VIADD R27, R148.reuse, 0xffffffe2 ;  /* 0xffffffe2941b7836 */ /* 0x040fe40000000000 */
[C---:B------:R-:W-:Y:S02]  /*1060*/  VIADD R25, R148.reuse, 0xffffffe3 ;  /* 0xffffffe394197836 */ /* 0x040fe40000000000 */
[----:B------:R-:W-:Y:S01]  /*1070*/  VIADD R28, R148, 0xfffffff3 ;  /* 0xfffffff3941c7836 */ /* 0x000fe20000000000 */
[----:B------:R-:W-:-:S02]  /*1080*/  PRMT R189, RZ, 0x7610, R189 ;  /* 0x00007610ffbd7816 */ /* 0x000fc400000000bd */
[----:B------:R-:W-:Y:S01]  /*1090*/  PRMT R195, RZ, 0x7610, R195 ;  /* 0x00007610ffc37816 */ /* 0x000fe200000000c3 */
[----:B------:R-:W-:Y:S01]  /*10a0*/  VIADD R29, R148, 0xfffffff2 ;  /* 0xfffffff2941d7836 */ /* 0x000fe20000000000 */
[----:B------:R-:W-:Y:S02]  /*10b0*/  PRMT R208, RZ, 0x7610, R208 ;  /* 0x00007610ffd07816 */ /* 0x000fe400000000d0 */
[----:B------:R-:W-:Y:S01]  /*10c0*/  PRMT R194, RZ, 0x7610, R194 ;  /* 0x00007610ffc27816 */ /* 0x000fe200000000c2 */
[----:B------:R1:W2:Y:S01]  /*10d0*/  @!P0 LDG.E.U8 R197, desc[UR26][R6.64] ;  /* 0x0000001a06c58981 */ /* 0x0002a2000c1e1100 */
[----:B------:R-:W-:Y:S02]  /*10e0*/  ISETP.GE.U32.AND P0, PT, R10, 0x7fffffbb, PT ;  /* 0x7fffffbb0a00780c */ /* 0x000fe40003f06070 */
[----:B------:R-:W-:Y:S01]  /*10f0*/  PRMT R180, RZ, 0x7610, R180 ;  /* 0x00007610ffb47816 */ /* 0x000fe200000000b4 */
[----:B------:R3:W4:Y:S01]  /*1100*/  @!P4 LDG.E.U8 R185, desc[UR26][R8.64] ;  /* 0x0000001a08b9c981 */ /* 0x000722000c1e1100 */
[----:B------:R-:W-:-:S02]  /*1110*/  IADD3 R10, P6, PT, R11, R160, RZ ;  /* 0x000000a00b0a7210 */ /* 0x000fc40007fde0ff */
[----:B------:R-:W-:Y:S02]  /*1120*/  PRMT R157, RZ, 0x7610, R157 ;  /* 0x00007610ff9d7816 */ /* 0x000fe4000000009d */
[----:B------:R-:W-:Y:S01]  /*1130*/  PRMT R187, RZ, 0x7610, R187 ;  /* 0x00007610ffbb7816 */ /* 0x000fe200000000bb */
[----:B-1----:R-:W-:Y:S01]  /*1140*/  IMAD.SHL.U32 R7, R133, 0x4, RZ ;  /* 0x0000000485077824 */ /* 0x002fe200078e00ff */
[----:B------:R-:W-:Y:S01]  /*1150*/  PRMT R201, RZ, 0x7610, R201 ;  /* 0x00007610ffc97816 */ /* 0x000fe200000000c9 */
[----:B------:R-:W-:Y:S01]  /*1160*/  IMAD.X R11, R15, 0x1, R59, P6 ;  /* 0x000000010f0b7824 */ /* 0x000fe200030e063b */
[C---:B------:R-:W-:Y:S02]  /*1170*/  LOP3.LUT R56, R16.reuse, 0x8, RZ, 0xfc, !PT ;  /* 0x0000000810387812 */ /* 0x040fe400078efcff */
[----:B------:R-:W-:Y:S01]  /*1180*/  LOP3.LUT R57, R16, 0xa, RZ, 0xfc, !PT ;  /* 0x0000000a10397812 */ /* 0x000fe200078efcff */
[----:B------:R-:W-:Y:S01]  /*1190*/  VIADD R58, R146, UR20 ;  /* 0x00000014923a7c36 */ /* 0x000fe20008000000 */
[----:B------:R-:W-:Y:S01]  /*11a0*/  SHF.R.S32.HI R15, RZ, 0x1f, R7 ;  /* 0x0000001fff0f7819 */ /* 0x000fe20000011407 */
[----:B------:R1:W5:Y:S01]  /*11b0*/  @!P5 LDG.E.U8 R193, desc[UR26][R10.64] ;  /* 0x0000001a0ac1d981 */ /* 0x000362000c1e1100 */
[----:B------:R-:W-:Y:S01]  /*11c0*/  IADD3 R6, P6, PT, R7, R160, RZ ;  /* 0x000000a007067210 */ /* 0x000fe20007fde0ff */
[----:B------:R-:W0:Y:S01]  /*11d0*/  LDCU UR35, c[0x0][0x3ac] ;  /* 0x00007580ff2377ac */ /* 0x000e220008000800 */
[----:B---3--:R-:W-:-:S03]  /*11e0*/  SHF.R.S32.HI R9, RZ, 0x1f, R13 ;  /* 0x0000001fff097819 */ /* 0x008fc6000001140d */
[----:B------:R-:W-:Y:S01]  /*11f0*/  IMAD.X R7, R15, 0x1, R59, P6 ;  /* 0x000000010f077824 */ /* 0x000fe200030e063b */
[----:B------:R-:W-:Y:S01]  /*1200*/  IADD3 R8, P6, PT, R13, R160, RZ ;  /* 0x000000a00d087210 */ /* 0x000fe20007fde0ff */
[----:B------:R-:W-:Y:S01]  /*1210*/  IMAD R15, R133, 0x6, RZ ;  /* 0x00000006850f7824 */ /* 0x000fe200078e02ff */
[----:B------:R-:W-:Y:S01]  /*1220*/  PRMT R216, RZ, 0x7610, R216 ;  /* 0x00007610ffd87816 */ /* 0x000fe200000000d8 */
[----:B-1----:R-:W-:Y:S01]  /*1230*/  VIADD R10, R148, 0xfffffff7 ;  /* 0xfffffff7940a7836 */ /* 0x002fe20000000000 */
[----:B------:R-:W-:Y:S01]  /*1240*/  ISETP.GE.U32.AND P4, PT, R12, 0x7fffffba, PT ;  /* 0x7fffffba0c00780c */ /* 0x000fe20003f86070 */
[----:B------:R1:W3:Y:S01]  /*1250*/  @!P2 LDG.E.U8 R206, desc[UR26][R6.64] ;  /* 0x0000001a06cea981 */ /* 0x0002e2000c1e1100 */
[----:B------:R-:W-:Y:S01]  /*1260*/  VIADD R12, R148, 0xfffffff8 ;  /* 0xfffffff8940c7836 */ /* 0x000fe20000000000 */
[----:B------:R-:W-:Y:S01]  /*1270*/  SHF.R.S32.HI R11, RZ, 0x1f, R15 ;  /* 0x0000001fff0b7819 */ /* 0x000fe2000001140f */
[----:B------:R-:W-:Y:S01]  /*1280*/  IMAD.X R9, R9, 0x1, R59, P6 ;  /* 0x0000000109097824 */ /* 0x000fe200030e063b */
[----:B------:R-:W-:-:S02]  /*1290*/  ISETP.GE.U32.AND P2, PT, R10, 0x7fffffb8, PT ;  /* 0x7fffffb80a00780c */ /* 0x000fc40003f46070 */
[C---:B------:R-:W-:Y:S02]  /*12a0*/  LOP3.LUT R53, R16.reuse, 0xc, RZ, 0xfc, !PT ;  /* 0x0000000c10357812 */ /* 0x040fe400078efcff */
[----:B------:R-:W-:Y:S01]  /*12b0*/  LOP3.LUT R60, R16, 0x10, RZ, 0xfc, !PT ;  /* 0x00000010103c7812 */ /* 0x000fe200078efcff */
[----:B------:R-:W-:Y:S01]  /*12c0*/  IMAD R13, R133, 0x7, RZ ;  /* 0x00000007850d7824 */ /* 0x000fe200078e02ff */
[----:B------:R-:W-:Y:S01]  /*12d0*/  IADD3 R10, P6, PT, R15, R160, RZ ;  /* 0x000000a00f0a7210 */ /* 0x000fe20007fde0ff */
[----:B-1----:R-:W-:Y:S01]  /*12e0*/  VIADD R6, R148, 0xfffffff5 ;  /* 0xfffffff594067836 */ /* 0x002fe20000000000 */
[----:B------:R-:W-:Y:S01]  /*12f0*/  ISETP.GE.U32.AND P5, PT, R12, 0x7fffffb9, PT ;  /* 0x7fffffb90c00780c */ /* 0x000fe20003fa6070 */
[----:B------:R-:W-:Y:S01]  /*1300*/  VIADD R12, R148, 0xfffffff6 ;  /* 0xfffffff6940c7836 */ /* 0x000fe20000000000 */
[----:B------:R1:W2:Y:S01]  /*1310*/  @!P0 LDG.E.U8 R196, desc[UR26][R8.64] ;  /* 0x0000001a08c48981 */ /* 0x0002a2000c1e1100 */
[----:B------:R-:W-:Y:S01]  /*1320*/  IMAD.X R11, R11, 0x1, R59, P6 ;  /* 0x000000010b0b7824 */ /* 0x000fe200030e063b */
[----:B------:R-:W-:-:S02]  /*1330*/  SHF.R.S32.HI R7, RZ, 0x1f, R13 ;  /* 0x0000001fff077819 */ /* 0x000fc4000001140d */
[C---:B------:R-:W-:Y:S02]  /*1340*/  LOP3.LUT R61, R16.reuse, 0x1a, RZ, 0xfc, !PT ;  /* 0x0000001a103d7812 */ /* 0x040fe400078efcff */
[----:B------:R-:W-:Y:S01]  /*1350*/  LOP3.LUT R63, R16, 0x1c, RZ, 0xfc, !PT ;  /* 0x0000001c103f7812 */ /* 0x000fe200078efcff */
[----:B------:R0:W2:Y:S01]  /*1360*/  @!P4 LDG.E.U8 R182, desc[UR26][R10.64] ;  /* 0x0000001a0ab6c981 */ /* 0x0000a2000c1e1100 */
[----:B------:R-:W-:Y:S02]  /*1370*/  ISETP.GE.U32.AND P0, PT, R12, 0x7fffffb7, PT ;  /* 0x7fffffb70c00780c */ /* 0x000fe40003f06070 */
[C---:B------:R-:W-:Y:S02]  /*1380*/  LOP3.LUT R67, R16.reuse, 0x1e, RZ, 0xfc, !PT ;  /* 0x0000001e10437812 */ /* 0x040fe400078efcff */
[C---:B------:R-:W-:Y:S02]  /*1390*/  LOP3.LUT R69, R16.reuse, 0x24, RZ, 0xfc, !PT ;  /* 0x0000002410457812 */ /* 0x040fe400078efcff */
[----:B------:R-:W-:-:S02]  /*13a0*/  LOP3.LUT R71, R16, 0x38, RZ, 0xfc, !PT ;  /* 0x0000003810477812 */ /* 0x000fc400078efcff */
[C---:B------:R-:W-:Y:S02]  /*13b0*/  LOP3.LUT R73, R16.reuse, 0x3a, RZ, 0xfc, !PT ;  /* 0x0000003a10497812 */ /* 0x040fe400078efcff */
[----:B------:R-:W-:Y:S02]  /*13c0*/  LOP3.LUT R75, R16, 0x3c, RZ, 0xfc, !PT ;  /* 0x0000003c104b7812 */ /* 0x000fe400078efcff */
[----:B------:R-:W-:Y:S02]  /*13d0*/  PRMT R191, RZ, 0x7610, R191 ;  /* 0x00007610ffbf7816 */ /* 0x000fe400000000bf */
[----:B------:R-:W-:Y:S01]  /*13e0*/  PRMT R210, RZ, 0x7610, R210 ;  /* 0x00007610ffd27816 */ /* 0x000fe200000000d2 */
[----:B------:R-:W-:Y:S01]  /*13f0*/  VIADD R162, R146, UR20 ;  /* 0x0000001492a27c36 */ /* 0x000fe20008000000 */
[----:B------:R-:W-:Y:S01]  /*1400*/  IADD3 R12, P4, PT, R13, R160, RZ ;  /* 0x000000a00d0c7210 */ /* 0x000fe20007f9e0ff */
[----:B------:R-:W2:Y:S01]  /*1410*/  LDCU UR11, c[0x0][0x384] ;  /* 0x00007080ff0b77ac */ /* 0x000ea20008000800 */
[----:B------:R-:W-:Y:S01]  /*1420*/  ISETP.GE.U32.AND P6, PT, R6, 0x7fffffb6, PT ;  /* 0x7fffffb60600780c */ /* 0x000fe20003fc6070 */
[----:B------:R-:W-:-:S02]  /*1430*/  IMAD.SHL.U32 R6, R133, 0x8, RZ ;  /* 0x0000000885067824 */ /* 0x000fc400078e00ff */
[----:B------:R-:W-:Y:S01]  /*1440*/  IMAD.X R13, R7, 0x1, R59, P4 ;  /* 0x00000001070d7824 */ /* 0x000fe200020e063b */
[----:B------:R-:W-:Y:S01]  /*1450*/  PRMT R203, RZ, 0x7610, R203 ;  /* 0x00007610ffcb7816 */ /* 0x000fe200000000cb */
[----:B------:R-:W-:Y:S01]  /*1460*/  IMAD R7, R133, 0x9, RZ ;  /* 0x0000000985077824 */ /* 0x000fe200078e02ff */
[----:B-1----:R-:W-:Y:S01]  /*1470*/  SHF.R.S32.HI R9, RZ, 0x1f, R6 ;  /* 0x0000001fff097819 */ /* 0x002fe20000011406 */
[----:B------:R-:W1:Y:S01]  /*1480*/  LDCU UR4, c[0x0][0x3b0] ;  /* 0x00007600ff0477ac */ /* 0x000e620008000800 */
[-C--:B------:R-:W-:Y:S01]  /*1490*/  IADD3 R14, P4, PT, R6, R160.reuse, RZ ;  /* 0x000000a0060e7210 */ /* 0x080fe20007f9e0ff */
[C---:B------:R-:W-:Y:S01]  /*14a0*/  VIADD R8, R148.reuse, 0xfffffff4 ;  /* 0xfffffff494087836 */ /* 0x040fe20000000000 */
[----:B0-----:R-:W-:Y:S01]  /*14b0*/  SHF.R.S32.HI R11, RZ, 0x1f, R7 ;  /* 0x0000001fff0b7819 */ /* 0x001fe20000011407 */
[----:B------:R0:W2:Y:S01]  /*14c0*/  @!P5 LDG.E.U8 R159, desc[UR26][R12.64] ;  /* 0x0000001a0c9fd981 */ /* 0x0000a2000c1e1100 */
[----:B------:R-:W-:Y:S01]  /*14d0*/  PRMT R198, RZ, 0x7610, R198 ;  /* 0x00007610ffc67816 */ /* 0x000fe200000000c6 */
[--C-:B------:R-:W-:Y:S01]  /*14e0*/  IMAD.X R15, R9, 0x1, R59.reuse, P4 ;  /* 0x00000001090f7824 */ /* 0x100fe200020e063b */
[-C--:B------:R-:W-:Y:S01]  /*14f0*/  IADD3 R10, P4, PT, R7, R160.reuse, RZ ;  /* 0x000000a0070a7210 */ /* 0x080fe20007f9e0ff */
[----:B------:R-:W-:Y:S01]  /*1500*/  VIADD R9, R148, 0xffffffec ;  /* 0xffffffec94097836 */ /* 0x000fe20000000000 */
[----:B------:R-:W-:Y:S01]  /*1510*/  ISETP.GE.U32.AND P5, PT, R8, 0x7fffffb5, PT ;  /* 0x7fffffb50800780c */ /* 0x000fe20003fa6070 */
[----:B------:R-:W-:Y:S01]  /*1520*/  IMAD R8, R133, 0xa, RZ ;  /* 0x0000000a85087824 */ /* 0x000fe200078e02ff */
[----:B------:R1:W2:Y:S01]  /*1530*/  @!P2 LDG.E.U8 R214, desc[UR26][R14.64] ;  /* 0x0000001a0ed6a981 */ /* 0x0002a2000c1e1100 */
[----:B------:R-:W-:Y:S01]  /*1540*/  IMAD.X R11, R11, 0x1, R59, P4 ;  /* 0x000000010b0b7824 */ /* 0x000fe200020e063b */
[----:B------:R-:W-:Y:S01]  /*1550*/  ISETP.GE.U32.AND P2, PT, R9, 0x7fffffad, PT ;  /* 0x7fffffad0900780c */ /* 0x000fe20003f46070 */
[----:B------:R-:W-:Y:S01]  /*1560*/  VIADD R9, R148, 0xffffffed ;  /* 0xffffffed94097836 */ /* 0x000fe20000000000 */
[----:B0-----:R-:W-:Y:S01]  /*1570*/  SHF.R.S32.HI R13, RZ, 0x1f, R8 ;  /* 0x0000001fff0d7819 */ /* 0x001fe20000011408 */
[----:B------:R-:W0:Y:S01]  /*1580*/  LDCU UR16, c[0x0][0x3b0] ;  /* 0x00007600ff1077ac */ /* 0x000e220008000800 */
[----:B------:R-:W-:Y:S01]  /*1590*/  IADD3 R12, P4, PT, R8, R160, RZ ;  /* 0x000000a0080c7210 */ /* 0x000fe20007f9e0ff */
[----:B------:R1:W2:Y:S01]  /*15a0*/  @!P0 LDG.E.U8 R199, desc[UR26][R10.64] ;  /* 0x0000001a0ac78981 */ /* 0x0002a2000c1e1100 */
[----:B------:R-:W-:Y:S01]  /*15b0*/  ISETP.GE.U32.AND P0, PT, R9, 0x7fffffae, PT ;  /* 0x7fffffae0900780c */ /* 0x000fe20003f06070 */
[----:B------:R-:W-:Y:S01]  /*15c0*/  VIADD R9, R148, 0xffffffe8 ;  /* 0xffffffe894097836 */ /* 0x000fe20000000000 */
[----:B------:R-:W-:Y:S01]  /*15d0*/  PRMT R177, RZ, 0x7610, R177 ;  /* 0x00007610ffb17816 */ /* 0x000fe200000000b1 */
[----:B------:R-:W-:Y:S01]  /*15e0*/  IMAD.X R13, R13, 0x1, R59, P4 ;  /* 0x000000010d0d7824 */ /* 0x000fe200020e063b */
[----:B------:R-:W-:Y:S01]  /*15f0*/  ISETP.GE.U32.AND P4, PT, R20, 0x7fffffaf, PT ;  /* 0x7fffffaf1400780c */ /* 0x000fe20003f86070 */
[C---:B-1----:R-:W-:Y:S01]  /*1600*/  VIADD R15, R148.reuse, 0xffffffea ;  /* 0xffffffea940f7836 */ /* 0x042fe20000000000 */
[----:B------:R-:W-:Y:S01]  /*1610*/  SEL R14, RZ, 0x1, P2 ;  /* 0x00000001ff0e7807 */ /* 0x000fe20001000000 */
[----:B------:R-:W1:Y:S01]  /*1620*/  LDCU UR7, c[0x0][0x3b0] ;  /* 0x00007600ff0777ac */ /* 0x000e620008000800 */
[C---:B------:R-:W-:Y:S01]  /*1630*/  VIADD R10, R148.reuse, 0xffffffe9 ;  /* 0xffffffe9940a7836 */ /* 0x040fe20000000000 */
[----:B------:R-:W-:Y:S01]  /*1640*/  ISETP.GE.U32.AND P2, PT, R19, 0x7fffffb0, PT ;  /* 0x7fffffb01300780c */ /* 0x000fe20003f46070 */
[----:B------:R-:W0:Y:S01]  /*1650*/  LDCU UR29, c[0x0][0x3b0] ;  /* 0x00007600ff1d77ac */ /* 0x000e220008000800 */
[----:B------:R-:W-:Y:S01]  /*1660*/  SEL R11, RZ, 0x1fffe, P0 ;  /* 0x0001fffeff0b7807 */ /* 0x000fe20000000000 */
[----:B------:R-:W-:Y:S01]  /*1670*/  VIADD R20, R148, 0xffffffeb ;  /* 0xffffffeb94147836 */ /* 0x000fe20000000000 */
[----:B------:R-:W-:Y:S01]  /*1680*/  ISETP.GE.U32.AND P0, PT, R9, 0x7fffffa9, PT ;  /* 0x7fffffa90900780c */ /* 0x000fe20003f06070 */
[----:B------:R0:W2:Y:S01]  /*1690*/  @!P6 LDG.E.U8 R189, desc[UR26][R12.64] ;  /* 0x0000001a0cbde981 */ /* 0x0000a2000c1e1100 */
[----:B------:R-:W-:Y:S01]  /*16a0*/  SEL R9, RZ, 0x4, P4 ;  /* 0x00000004ff097807 */ /* 0x000fe20002000000 */
[----:B------:R-:W0:Y:S01]  /*16b0*/  LDCU UR21, c[0x0][0x3b0] ;  /* 0x00007600ff1577ac */ /* 0x000e220008000800 */
[----:B------:R-:W-:-:S02]  /*16c0*/  ISETP.GE.U32.AND P4, PT, R10, 0x7fffffaa, PT ;  /* 0x7fffffaa0a00780c */ /* 0x000fc40003f86070 */
[----:B------:R-:W-:Y:S01]  /*16d0*/  SEL R10, RZ, 0x7fff8, P2 ;  /* 0x0007fff8ff0a7807 */ /* 0x000fe20001000000 */
[----:B------:R-:W0:Y:S01]  /*16e0*/  LDCU UR33, c[0x0][0x3b0] ;  /* 0x00007600ff2177ac */ /* 0x000e220008000800 */
[----:B------:R-:W-:Y:S01]  /*16f0*/  ISETP.GE.U32.AND P2, PT, R15, 0x7fffffab, PT ;  /* 0x7fffffab0f00780c */ /* 0x000fe20003f46070 */
[----:B------:R-:W-:Y:S01]  /*1700*/  VIADD R15, R148, 0xffffffe4 ;  /* 0xffffffe4940f7836 */ /* 0x000fe20000000000 */
[----:B------:R-:W-:Y:S01]  /*1710*/  SEL R19, RZ, 0x1, P0 ;  /* 0x00000001ff137807 */ /* 0x000fe20000000000 */
[----:B------:R-:W0:Y:S01]  /*1720*/  LDCU UR30, c[0x0][0x3b0] ;  /* 0x00007600ff1e77ac */ /* 0x000e220008000800 */
[----:B------:R-:W-:Y:S01]  /*1730*/  ISETP.GE.U32.AND P0, PT, R20, 0x7fffffac, PT ;  /* 0x7fffffac1400780c */ /* 0x000fe20003f06070 */
[----:B------:R-:W-:Y:S01]  /*1740*/  VIADD R20, R148, 0xffffffe5 ;  /* 0xffffffe594147836 */ /* 0x000fe20000000000 */
[----:B------:R-:W-:Y:S01]  /*1750*/  SEL R22, RZ, 0x1fffe, P4 ;  /* 0x0001fffeff167807 */ /* 0x000fe20002000000 */
[----:B------:R-:W0:Y:S01]  /*1760*/  LDCU UR17, c[0x0][0x3b0] ;  /* 0x00007600ff1177ac */ /* 0x000e220008000800 */
[----:B------:R-:W-:-:S02]  /*1770*/  ISETP.GE.U32.AND P4, PT, R15, 0x7fffffa5, PT ;  /* 0x7fffffa50f00780c */ /* 0x000fc40003f86070 */
[----:B------:R-:W-:Y:S01]  /*1780*/  SEL R15, RZ, 0x4, P2 ;  /* 0x00000004ff0f7807 */ /* 0x000fe20001000000 */
[----:B------:R-:W0:Y:S01]  /*1790*/  LDCU UR8, c[0x0][0x3b0] ;  /* 0x00007600ff0877ac */ /* 0x000e220008000800 */
[----:B------:R-:W-:Y:S02]  /*17a0*/  ISETP.GE.U32.AND P2, PT, R20, 0x7fffffa6, PT ;  /* 0x7fffffa61400780c */ /* 0x000fe40003f46070 */
        /* <DEDUP_REMOVED lines=13> */
[----:B------:R-:W-:Y:S01]  /*1880*/  ISETP.GE.U32.AND P0, PT, R24, 0x7fffffa1, PT ;  /* 0x7fffffa11800780c */ /* 0x000fe20003f06070 */
[----:B------:R-:W-:Y:S01]  /*1890*/  IMAD.IADD R19, R19, 0x1, R22 ;  /* 0x0000000113137824 */ /* 0x000fe200078e0216 */
[----:B------:R-:W-:Y:S01]  /*18a0*/  SEL R24, RZ, 0x7fff8, P4 ;  /* 0x0007fff8ff187807 */ /* 0x000fe20002000000 */
[----:B------:R-:W0:Y:S01]  /*18b0*/  LDCU UR25, c[0x0][0x3b0] ;  /* 0x00007600ff1977ac */ /* 0x000e220008000800 */
[----:B------:R-:W-:Y:S02]  /*18c0*/  ISETP.GE.U32.AND P4, PT, R27, 0x7fffffa3, PT ;  /* 0x7fffffa31b00780c */ /* 0x000fe40003f86070 */
[----:B------:R-:W-:Y:S01]  /*18d0*/  SEL R30, RZ, 0x1fffe, P2 ;  /* 0x0001fffeff1e7807 */ /* 0x000fe20001000000 */
[----:B------:R-:W0:Y:S01]  /*18e0*/  LDCU UR31, c[0x0][0x3b0] ;  /* 0x00007600ff1f77ac */ /* 0x000e220008000800 */
[----:B------:R-:W-:Y:S01]  /*18f0*/  SEL R27, RZ, 0x1, P0 ;  /* 0x00000001ff1b7807 */ /* 0x000fe20000000000 */
[----:B------:R-:W-:Y:S01]  /*1900*/  IMAD.IADD R11, R14, 0x1, R11 ;  /* 0x000000010e0b7824 */ /* 0x000fe200078e020b */
[----:B------:R-:W-:Y:S01]  /*1910*/  LOP3.LUT R19, R19, 0x3, RZ, 0xc0, !PT ;  /* 0x0000000313137812 */ /* 0x000fe200078ec0ff */
[----:B------:R-:W0:Y:S01]  /*1920*/  LDCU UR9, c[0x0][0x3b0] ;  /* 0x00007600ff0977ac */ /* 0x000e220008000800 */
[----:B------:R-:W-:Y:S01]  /*1930*/  ISETP.GE.U32.AND P2, PT, R25, 0x7fffffa4, PT ;  /* 0x7fffffa41900780c */ /* 0x000fe20003f46070 */
[----:B------:R-:W-:Y:S01]  /*1940*/  IMAD.IADD R27, R27, 0x1, R30 ;  /* 0x000000011b1b7824 */ /* 0x000fe200078e021e */
[----:B------:R-:W-:Y:S01]  /*1950*/  IADD3 R15, PT, PT, R19, R20, R15 ;  /* 0x00000014130f7210 */ /* 0x000fe20007ffe00f */
[----:B------:R-:W-:Y:S01]  /*1960*/  IMAD.IADD R23, R23, 0x1, R26 ;  /* 0x0000000117177824 */ /* 0x000fe200078e021a */
[----:B------:R-:W-:Y:S01]  /*1970*/  SEL R25, RZ, 0x4, P4 ;  /* 0x00000004ff197807 */ /* 0x000fe20002000000 */
[----:B------:R-:W0:Y:S01]  /*1980*/  LDCU UR19, c[0x0][0x3b0] ;  /* 0x00007600ff1377ac */ /* 0x000e220008000800 */
[----:B------:R-:W-:-:S02]  /*1990*/  LOP3.LUT R11, R11, 0x3, RZ, 0xc0, !PT ;  /* 0x000000030b0b7812 */ /* 0x000fc400078ec0ff */
[----:B------:R-:W-:Y:S01]  /*19a0*/  ISETP.GE.U32.AND P4, PT, R28, 0x7fffffb4, PT ;  /* 0x7fffffb41c00780c */ /* 0x000fe20003f86070 */
[----:B------:R-:W0:Y:S01]  /*19b0*/  LDCU UR28, c[0x0][0x3b0] ;  /* 0x00007600ff1c77ac */ /* 0x000e220008000800 */
[----:B------:R-:W-:Y:S02]  /*19c0*/  SEL R28, RZ, 0x7fff8, P2 ;  /* 0x0007fff8ff1c7807 */ /* 0x000fe40001000000 */
[----:B------:R-:W-:Y:S01]  /*19d0*/  LOP3.LUT R27, R27, 0x3, RZ, 0xc0, !PT ;  /* 0x000000031b1b7812 */ /* 0x000fe200078ec0ff */
[----:B------:R-:W-:Y:S01]  /*19e0*/  IMAD.SHL.U32 R15, R15, 0x100, RZ ;  /* 0x000001000f0f7824 */ /* 0x000fe200078e00ff */
[----:B------:R-:W-:Y:S01]  /*19f0*/  IADD3 R11, PT, PT, R11, R10, R9 ;  /* 0x0000000a0b0b7210 */ /* 0x000fe20007ffe009 */
[----:B------:R-:W-:Y:S01]  /*1a00*/  IMAD R9, R133, 0xb, RZ ;  /* 0x0000000b85097824 */ /* 0x000fe200078e02ff */
[----:B------:R-:W-:Y:S01]  /*1a10*/  LOP3.LUT R23, R23, 0x3, RZ, 0xc0, !PT ;  /* 0x0000000317177812 */ /* 0x000fe200078ec0ff */
[----:B------:R-:W0:Y:S01]  /*1a20*/  LDCU UR32, c[0x0][0x3b0] ;  /* 0x00007600ff2077ac */ /* 0x000e220008000800 */
[----:B------:R-:W-:-:S02]  /*1a30*/  IADD3 R25, PT, PT, R27, R28, R25 ;  /* 0x0000001c1b197210 */ /* 0x000fc40007ffe019 */
[----:B------:R-:W-:Y:S02]  /*1a40*/  LOP3.LUT R20, R15, 0xf00, RZ, 0xe2, !PT ;  /* 0x00000f000f147812 */ /* 0x000fe400078ee2ff */
[----:B------:R-:W-:Y:S02]  /*1a50*/  IADD3 R21, PT, PT, R23, R24, R21 ;  /* 0x0000001817157210 */ /* 0x000fe40007ffe015 */
[----:B------:R-:W-:Y:S02]  /*1a60*/  LOP3.LUT R10, R25, 0xf, RZ, 0xc0, !PT ;  /* 0x0000000f190a7812 */ /* 0x000fe400078ec0ff */
[----:B------:R-:W-:Y:S02]  /*1a70*/  SHF.R.S32.HI R15, RZ, 0x1f, R9 ;  /* 0x0000001fff0f7819 */ /* 0x000fe40000011409 */
[----:B------:R-:W-:Y:S01]  /*1a80*/  IADD3 R14, P6, PT, R9, R160, RZ ;  /* 0x000000a0090e7210 */ /* 0x000fe20007fde0ff */
[----:B------:R-:W-:Y:S02]  /*1a90*/  IMAD R21, R21, 0x10, R10 ;  /* 0x0000001015157824 */ /* 0x000fe400078e020a */
[----:B------:R-:W-:-:S02]  /*1aa0*/  IMAD R19, R11, 0x1000, R20 ;  /* 0x000010000b137824 */ /* 0x000fc400078e0214 */
[----:B------:R-:W-:Y:S02]  /*1ab0*/  IMAD.X R15, R15, 0x1, R59, P6 ;  /* 0x000000010f0f7824 */ /* 0x000fe400030e063b */
[----:B------:R-:W-:Y:S02]  /*1ac0*/  IMAD R10, R133, 0xc, RZ ;  /* 0x0000000c850a7824 */ /* 0x000fe400078e02ff */
[----:B------:R-:W-:Y:S01]  /*1ad0*/  VIADD R11, R148, 0xfffffff1 ;  /* 0xfffffff1940b7836 */ /* 0x000fe20000000000 */
[----:B------:R0:W2:Y:S01]  /*1ae0*/  @!P5 LDG.E.U8 R195, desc[UR26][R14.64] ;  /* 0x0000001a0ec3d981 */ /* 0x0000a2000c1e1100 */
[----:B------:R-:W-:Y:S02]  /*1af0*/  LOP3.LUT R22, R21, 0xff, RZ, 0xc0, !PT ;  /* 0x000000ff15167812 */ /* 0x000fe400078ec0ff */
[----:B------:R-:W-:Y:S02]  /*1b00*/  SHF.R.S32.HI R23, RZ, 0x1f, R10 ;  /* 0x0000001fff177819 */ /* 0x000fe4000001140a */
[----:B------:R-:W-:-:S02]  /*1b10*/  IADD3 R20, P6, PT, R10, R160, RZ ;  /* 0x000000a00a147210 */ /* 0x000fc40007fde0ff */
[----:B------:R-:W-:Y:S01]  /*1b20*/  ISETP.GE.U32.AND P5, PT, R11, 0x7fffffb2, PT ;  /* 0x7fffffb20b00780c */ /* 0x000fe20003fa6070 */
[----:B------:R-:W-:Y:S02]  /*1b30*/  IMAD R11, R133, 0xd, RZ ;  /* 0x0000000d850b7824 */ /* 0x000fe400078e02ff */
[----:B------:R-:W-:Y:S02]  /*1b40*/  IMAD.IADD R19, R19, 0x1, R22 ;  /* 0x0000000113137824 */ /* 0x000fe400078e0216 */
[----:B------:R-:W-:Y:S01]  /*1b50*/  IMAD.X R21, R23, 0x1, R59, P6 ;  /* 0x0000000117157824 */ /* 0x000fe200030e063b */
[----:B------:R-:W-:Y:S01]  /*1b60*/  SHF.R.S32.HI R23, RZ, 0x1f, R11 ;  /* 0x0000001fff177819 */ /* 0x000fe2000001140b */
[----:B0-----:R-:W-:Y:S01]  /*1b70*/  VIADD R13, R148, 0xfffffff0 ;  /* 0xfffffff0940d7836 */ /* 0x001fe20000000000 */
[----:B------:R-:W-:Y:S01]  /*1b80*/  IADD3 R22, P6, PT, R11, R160, RZ ;  /* 0x000000a00b167210 */ /* 0x000fe20007fde0ff */
[----:B------:R-:W-:Y:S01]  /*1b90*/  IMAD R12, R133, 0xe, RZ ;  /* 0x0000000e850c7824 */ /* 0x000fe200078e02ff */
[----:B------:R-:W-:Y:S01]  /*1ba0*/  ISETP.GE.U32.AND P2, PT, R29, 0x7fffffb3, PT ;  /* 0x7fffffb31d00780c */ /* 0x000fe20003f46070 */
[----:B------:R0:W2:Y:S01]  /*1bb0*/  @!P4 LDG.E.U8 R208, desc[UR26][R20.64] ;  /* 0x0000001a14d0c981 */ /* 0x0000a2000c1e1100 */
[----:B------:R-:W-:Y:S01]  /*1bc0*/  ISETP.GE.U32.AND P4, PT, R13, 0x7fffffb1, PT ;  /* 0x7fffffb10d00780c */ /* 0x000fe20003f86070 */
[----:B------:R-:W-:Y:S01]  /*1bd0*/  IMAD.X R23, R23, 0x1, R59, P6 ;  /* 0x0000000117177824 */ /* 0x000fe200030e063b */
[----:B------:R-:W-:-:S02]  /*1be0*/  SHF.R.S32.HI R13, RZ, 0x1f, R12 ;  /* 0x0000001fff0d7819 */ /* 0x000fc4000001140c */
[----:B------:R-:W-:Y:S02]  /*1bf0*/  IADD3 R24, P6, PT, R12, R160, RZ ;  /* 0x000000a00c187210 */ /* 0x000fe40007fde0ff */
[----:B------:R-:W-:-:S03]  /*1c00*/  LOP3.LUT R65, R19, 0xffff, RZ, 0xc0, !PT ;  /* 0x0000ffff13417812 */ /* 0x000fc600078ec0ff */
[----:B------:R-:W-:Y:S01]  /*1c10*/  IMAD.X R25, R13, 0x1, R59, P6 ;  /* 0x000000010d197824 */ /* 0x000fe200030e063b */
[----:B------:R-:W-:Y:S01]  /*1c20*/  SHF.R.U32.HI R14, RZ, 0xe, R65 ;  /* 0x0000000eff0e7819 */ /* 0x000fe20000011641 */
[C---:B------:R-:W-:Y:S01]  /*1c30*/  IMAD R13, R133.reuse, 0xf, RZ ;  /* 0x0000000f850d7824 */ /* 0x040fe200078e02ff */
[----:B------:R-:W2:Y:S02]  /*1c40*/  @!P2 LDG.E.U8 R194, desc[UR26][R22.64] ;  /* 0x0000001a16c2a981 */ /* 0x000ea4000c1e1100 */
[----:B------:R-:W-:Y:S01]  /*1c50*/  LOP3.LUT P2, RZ, R14, 0x1, RZ, 0xc0, !PT ;  /* 0x000000010eff7812 */ /* 0x000fe2000784c0ff */
[----:B------:R-:W-:Y:S01]  /*1c60*/  IMAD R14, R133, 0x11, RZ ;  /* 0x00000011850e7824 */ /* 0x000fe200078e02ff */
[----:B------:R-:W-:Y:S01]  /*1c70*/  SHF.R.S32.HI R19, RZ, 0x1f, R13 ;  /* 0x0000001fff137819 */ /* 0x000fe2000001140d */
[----:B------:R1:W2:Y:S01]  /*1c80*/  @!P5 LDG.E.U8 R180, desc[UR26][R24.64] ;  /* 0x0000001a18b4d981 */ /* 0x0002a2000c1e1100 */
[----:B0-----:R-:W-:Y:S02]  /*1c90*/  IADD3 R20, P6, PT, R13, R160, RZ ;  /* 0x000000a00d147210 */ /* 0x001fe40007fde0ff */
[----:B------:R-:W-:-:S03]  /*1ca0*/  SHF.R.U32.HI R15, RZ, 0xd, R65 ;  /* 0x0000000dff0f7819 */ /* 0x000fc60000011641 */
[----:B------:R-:W-:Y:S01]  /*1cb0*/  IMAD.X R21, R19, 0x1, R59, P6 ;  /* 0x0000000113157824 */ /* 0x000fe200030e063b */
[----:B------:R-:W-:Y:S01]  /*1cc0*/  LOP3.LUT P5, RZ, R15, 0x1, RZ, 0xc0, !PT ;  /* 0x000000010fff7812 */ /* 0x000fe200078ac0ff */
[----:B------:R-:W-:Y:S01]  /*1cd0*/  IMAD R15, R133, 0x12, RZ ;  /* 0x00000012850f7824 */ /* 0x000fe200078e02ff */
[----:B------:R-:W-:Y:S01]  /*1ce0*/  SHF.R.S32.HI R19, RZ, 0x1f, R14 ;  /* 0x0000001fff137819 */ /* 0x000fe2000001140e */
[----:B-1----:R-:W-:Y:S01]  /*1cf0*/  VIADD R24, R148, 0xffffffcc ;  /* 0xffffffcc94187836 */ /* 0x002fe20000000000 */
[-C--:B------:R-:W-:Y:S01]  /*1d00*/  IADD3 R22, P6, PT, R14, R160.reuse, RZ ;  /* 0x000000a00e167210 */ /* 0x080fe20007fde0ff */
[----:B------:R0:W2:Y:S01]  /*1d10*/  @!P4 LDG.E.U8 R157, desc[UR26][R20.64] ;  /* 0x0000001a149dc981 */ /* 0x0000a2000c1e1100 */
[----:B------:R-:W-:Y:S02]  /*1d20*/  SHF.R.S32.HI R25, RZ, 0x1f, R15 ;  /* 0x0000001fff197819 */ /* 0x000fe4000001140f */
[----:B------:R-:W-:Y:S01]  /*1d30*/  ISETP.GE.U32.AND P4, PT, R24, 0x7fffff8d, PT ;  /* 0x7fffff8d1800780c */ /* 0x000fe20003f86070 */
[----:B------:R-:W-:Y:S01]  /*1d40*/  IMAD.X R23, R19, 0x1, R59, P6 ;  /* 0x0000000113177824 */ /* 0x000fe200030e063b */
[----:B------:R-:W-:Y:S01]  /*1d50*/  IADD3 R24, P6, PT, R15, R160, RZ ;  /* 0x000000a00f187210 */ /* 0x000fe20007fde0ff */
[----:B------:R-:W-:-:S02]  /*1d60*/  VIADD R19, R148, 0xffffffcd ;  /* 0xffffffcd94137836 */ /* 0x000fc40000000000 */
[C---:B------:R-:W-:Y:S02]  /*1d70*/  VIADD R26, R148.reuse, 0xffffffce ;  /* 0xffffffce941a7836 */ /* 0x040fe40000000000 */
[C---:B0-----:R-:W-:Y:S01]  /*1d80*/  VIADD R20, R148.reuse, 0xffffffc8 ;  /* 0xffffffc894147836 */ /* 0x041fe20000000000 */
[----:B------:R-:W-:Y:S01]  /*1d90*/  SEL R43, RZ, 0x1, P4 ;  /* 0x00000001ff2b7807 */ /* 0x000fe20002000000 */
[----:B------:R-:W-:Y:S01]  /*1da0*/  IMAD.X R25, R25, 0x1, R59, P6 ;  /* 0x0000000119197824 */ /* 0x000fe200030e063b */
[----:B------:R-:W-:Y:S01]  /*1db0*/  ISETP.GE.U32.AND P6, PT, R19, 0x7fffff8e, PT ;  /* 0x7fffff8e1300780c */ /* 0x000fe20003fc6070 */
[C---:B------:R-:W-:Y:S01]  /*1dc0*/  VIADD R19, R148.reuse, 0xffffffcf ;  /* 0xffffffcf94137836 */ /* 0x040fe20000000000 */
[----:B------:R-:W2:Y:S04]  /*1dd0*/  @P2 LDG.E.U8 R201, desc[UR26][R22.64] ;  /* 0x0000001a16c92981 */ /* 0x000ea8000c1e1100 */
[----:B------:R0:W2:Y:S01]  /*1de0*/  @P5 LDG.E.U8 R187, desc[UR26][R24.64] ;  /* 0x0000001a18bb5981 */ /* 0x0000a2000c1e1100 */
[----:B------:R-:W-:Y:S01]  /*1df0*/  ISETP.GE.U32.AND P5, PT, R19, 0x7fffff90, PT ;  /* 0x7fffff901300780c */ /* 0x000fe20003fa6070 */
[----:B------:R-:W-:Y:S01]  /*1e00*/  VIADD R19, R148, 0xffffffc9 ;  /* 0xffffffc994137836 */ /* 0x000fe20000000000 */
[----:B------:R-:W-:-:S02]  /*1e10*/  SEL R46, RZ, 0x1fffe, P6 ;  /* 0x0001fffeff2e7807 */ /* 0x000fc40003000000 */
[----:B------:R-:W-:Y:S02]  /*1e20*/  ISETP.GE.U32.AND P4, PT, R20, 0x7fffff89, PT ;  /* 0x7fffff891400780c */ /* 0x000fe40003f86070 */
[----:B------:R-:W-:Y:S01]  /*1e30*/  ISETP.GE.U32.AND P6, PT, R19, 0x7fffff8a, PT ;  /* 0x7fffff8a1300780c */ /* 0x000fe20003fc6070 */
[----:B------:R-:W-:Y:S01]  /*1e40*/  VIADD R19, R148, 0xffffffcb ;  /* 0xffffffcb94137836 */ /* 0x000fe20000000000 */
[----:B------:R-:W-:Y:S01]  /*1e50*/  ISETP.GE.U32.AND P2, PT, R26, 0x7fffff8f, PT ;  /* 0x7fffff8f1a00780c */ /* 0x000fe20003f46070 */
[C---:B------:R-:W-:Y:S01]  /*1e60*/  VIADD R20, R148.reuse, 0xffffffca ;  /* 0xffffffca94147836 */ /* 0x040fe20000000000 */
[----:B------:R-:W-:Y:S02]  /*1e70*/  SEL R33, RZ, 0x7fff8, P5 ;  /* 0x0007fff8ff217807 */ /* 0x000fe40002800000 */
[----:B------:R-:W-:Y:S02]  /*1e80*/  SEL R32, RZ, 0x4, P2 ;  /* 0x00000004ff207807 */ /* 0x000fe40001000000 */
[----:B------:R-:W-:Y:S01]  /*1e90*/  ISETP.GE.U32.AND P5, PT, R19, 0x7fffff8c, PT ;  /* 0x7fffff8c1300780c */ /* 0x000fe20003fa6070 */
[----:B------:R-:W-:Y:S01]  /*1ea0*/  VIADD R19, R148, 0xffffffc5 ;  /* 0xffffffc594137836 */ /* 0x000fe20000000000 */
[----:B------:R-:W-:Y:S01]  /*1eb0*/  ISETP.GE.U32.AND P2, PT, R20, 0x7fffff8b, PT ;  /* 0x7fffff8b1400780c */ /* 0x000fe20003f46070 */
[----:B------:R-:W-:Y:S01]  /*1ec0*/  VIADD R20, R148, 0xffffffc4 ;  /* 0xffffffc494147836 */ /* 0x000fe20000000000 */
[----:B------:R-:W-:-:S02]  /*1ed0*/  SEL R47, RZ, 0x1fffe, P6 ;  /* 0x0001fffeff2f7807 */ /* 0x000fc40003000000 */
[----:B------:R-:W-:Y:S02]  /*1ee0*/  SEL R50, RZ, 0x1, P4 ;  /* 0x00000001ff327807 */ /* 0x000fe40002000000 */
[----:B------:R-:W-:Y:S01]  /*1ef0*/  ISETP.GE.U32.AND P6, PT, R19, 0x7fffff86, PT ;  /* 0x7fffff861300780c */ /* 0x000fe20003fc6070 */
[----:B------:R-:W-:Y:S01]  /*1f00*/  VIADD R19, R148, 0xffffffc1 ;  /* 0xffffffc194137836 */ /* 0x000fe20000000000 */
[----:B------:R-:W-:Y:S01]  /*1f10*/  ISETP.GE.U32.AND P4, PT, R20, 0x7fffff85, PT ;  /* 0x7fffff851400780c */ /* 0x000fe20003f86070 */
[C---:B------:R-:W-:Y:S02]  /*1f20*/  VIADD R21, R148.reuse, 0xffffffc6 ;  /* 0xffffffc694157836 */ /* 0x040fe40000000000 */
[----:B------:R-:W-:Y:S01]  /*1f30*/  VIADD R20, R148, 0xffffffc7 ;  /* 0xffffffc794147836 */ /* 0x000fe20000000000 */
[----:B------:R-:W-:Y:S02]  /*1f40*/  SEL R48, RZ, 0x1, P4 ;  /* 0x00000001ff307807 */ /* 0x000fe40002000000 */
[----:B------:R-:W-:-:S02]  /*1f50*/  SEL R31, RZ, 0x4, P2 ;  /* 0x00000004ff1f7807 */ /* 0x000fc40001000000 */
[----:B------:R-:W-:Y:S02]  /*1f60*/  SEL R34, RZ, 0x7fff8, P5 ;  /* 0x0007fff8ff227807 */ /* 0x000fe40002800000 */
[----:B------:R-:W-:Y:S01]  /*1f70*/  ISETP.GE.U32.AND P4, PT, R19, 0x7fffff82, PT ;  /* 0x7fffff821300780c */ /* 0x000fe20003f86070 */
[----:B------:R-:W-:Y:S01]  /*1f80*/  VIADD R19, R148, 0xffffffc3 ;  /* 0xffffffc394137836 */ /* 0x000fe20000000000 */
[----:B------:R-:W-:Y:S02]  /*1f90*/  ISETP.GE.U32.AND P2, PT, R21, 0x7fffff87, PT ;  /* 0x7fffff871500780c */ /* 0x000fe40003f46070 */
[----:B------:R-:W-:Y:S01]  /*1fa0*/  ISETP.GE.U32.AND P5, PT, R20, 0x7fffff88, PT ;  /* 0x7fffff881400780c */ /* 0x000fe20003fa6070 */
[----:B------:R-:W-:Y:S01]  /*1fb0*/  VIADD R20, R148, 0xffffffc2 ;  /* 0xffffffc294147836 */ /* 0x000fe20000000000 */
[----:B------:R-:W-:Y:S02]  /*1fc0*/  SEL R29, RZ, 0x4, P2 ;  /* 0x00000004ff1d7807 */ /* 0x000fe40001000000 */
[----:B------:R-:W-:-:S02]  /*1fd0*/  SEL R45, RZ, 0x1fffe, P6 ;  /* 0x0001fffeff2d7807 */ /* 0x000fc40003000000 */
        /* <DEDUP_REMOVED lines=23> */
[----:B0-----:R-:W-:Y:S02]  /*2150*/  SEL R25, RZ, 0x4, P6 ;  /* 0x00000004ff197807 */ /* 0x001fe40003000000 */
        /* <DEDUP_REMOVED lines=9> */
[C---:B------:R-:W-:Y:S01]  /*21f0*/  VIADD R21, R148.reuse, 0xffffffd6 ;  /* 0xffffffd694157836 */ /* 0x040fe20000000000 */
[----:B------:R-:W-:Y:S01]  /*2200*/  SEL R37, RZ, 0x1fffe, P4 ;  /* 0x0001fffeff257807 */ /* 0x000fe20002000000 */
[----:B------:R-:W-:Y:S01]  /*2210*/  VIADD R20, R148, 0xffffffd7 ;  /* 0xffffffd794147836 */ /* 0x000fe20000000000 */
[----:B------:R-:W-:-:S02]  /*2220*/  SEL R38, RZ, 0x1, P5 ;  /* 0x00000001ff267807 */ /* 0x000fc40002800000 */
[----:B------:R-:W-:Y:S02]  /*2230*/  ISETP.GT.U32.AND P4, PT, R17, R90, PT ;  /* 0x0000005a1100720c */ /* 0x000fe40003f84070 */
[----:B------:R-:W-:Y:S02]  /*2240*/  SEL R23, RZ, 0x4, P6 ;  /* 0x00000004ff177807 */ /* 0x000fe40003000000 */
[----:B------:R-:W-:Y:S01]  /*2250*/  ISETP.GE.U32.AND P5, PT, R19, 0x7fffff91, PT ;  /* 0x7fffff911300780c */ /* 0x000fe20003fa6070 */
[----:B------:R-:W-:Y:S01]  /*2260*/  VIADD R19, R148, 0xffffffd1 ;  /* 0xffffffd194137836 */ /* 0x000fe20000000000 */
[----:B------:R-:W-:Y:S02]  /*2270*/  ISETP.GE.U32.AND P6, PT, R21, 0x7fffff97, PT ;  /* 0x7fffff971500780c */ /* 0x000fe40003fc6070 */
[----:B------:R-:W-:Y:S02]  /*2280*/  SEL R24, RZ, 0x7fff8, P2 ;  /* 0x0007fff8ff187807 */ /* 0x000fe40001000000 */
[----:B------:R-:W-:Y:S01]  /*2290*/  ISETP.GE.U32.AND P2, PT, R20, 0x7fffff98, PT ;  /* 0x7fffff981400780c */ /* 0x000fe20003f46070 */
[----:B------:R-:W-:Y:S01]  /*22a0*/  VIADD R20, R148, 0xffffffd2 ;  /* 0xffffffd294147836 */ /* 0x000fe20000000000 */
[----:B------:R-:W-:-:S02]  /*22b0*/  SEL R21, RZ, 0x4, P6 ;  /* 0x00000004ff157807 */ /* 0x000fc40003000000 */
[----:B------:R-:W-:Y:S01]  /*22c0*/  ISETP.GE.U32.AND P6, PT, R19, 0x7fffff92, PT ;  /* 0x7fffff921300780c */ /* 0x000fe20003fc6070 */
[----:B------:R-:W-:Y:S01]  /*22d0*/  VIADD R19, R148, 0xffffffd3 ;  /* 0xffffffd394137836 */ /* 0x000fe20000000000 */
[----:B------:R-:W-:Y:S02]  /*22e0*/  SEL R22, RZ, 0x7fff8, P2 ;  /* 0x0007fff8ff167807 */ /* 0x000fe40001000000 */
[----:B------:R-:W-:Y:S02]  /*22f0*/  SEL R36, RZ, 0x1, P5 ;  /* 0x00000001ff247807 */ /* 0x000fe40002800000 */
[----:B------:R-:W-:Y:S02]  /*2300*/  ISETP.GT.U32.AND P2, PT, R17, R92, PT ;  /* 0x0000005c1100720c */ /* 0x000fe40003f44070 */
[----:B------:R-:W-:Y:S01]  /*2310*/  ISETP.GE.U32.AND P5, PT, R20, 0x7fffff93, PT ;  /* 0x7fffff931400780c */ /* 0x000fe20003fa6070 */
[----:B------:R-:W-:Y:S01]  /*2320*/  VIADD R20, R148, 0xffffffff ;  /* 0xffffffff94147836 */ /* 0x000fe20000000000 */
[----:B------:R-:W-:Y:S01]  /*2330*/  SEL R35, RZ, 0x1fffe, P6 ;  /* 0x0001fffeff237807 */ /* 0x000fe20003000000 */
[----:B------:R-:W-:Y:S01]  /*2340*/  @!P4 IMAD.IADD R90, R90, 0x1, -R17 ;  /* 0x000000015a5ac824 */ /* 0x000fe200078e0a11 */
[----:B------:R-:W-:-:S02]  /*2350*/  ISETP.GE.U32.AND P6, PT, R19, 0x7fffff94, PT ;  /* 0x7fffff941300780c */ /* 0x000fc40003fc6070 */
[----:B------:R-:W-:Y:S02]  /*2360*/  SEL R19, RZ, 0x4, P5 ;  /* 0x00000004ff137807 */ /* 0x000fe40002800000 */
[----:B------:R-:W-:Y:S02]  /*2370*/  ISETP.GE.U32.AND P5, PT, R20, 0x7fffffc0, PT ;  /* 0x7fffffc01400780c */ /* 0x000fe40003fa6070 */
[----:B------:R-:W-:Y:S02]  /*2380*/  SEL R20, RZ, 0x7fff8, P6 ;  /* 0x0007fff8ff147807 */ /* 0x000fe40003000000 */
[----:B------:R-:W-:Y:S01]  /*2390*/  ISETP.GT.U32.AND P6, PT, R17, R90, PT ;  /* 0x0000005a1100720c */ /* 0x000fe20003fc4070 */
[----:B------:R-:W-:Y:S01]  /*23a0*/  @!P2 IMAD.IADD R92, R92, 0x1, -R17 ;  /* 0x000000015c5ca824 */ /* 0x000fe200078e0a11 */
[----:B------:R-:W-:Y:S02]  /*23b0*/  IABS R94, R56 ;  /* 0x00000038005e7213 */ /* 0x000fe40000000000 */
[----:B------:R-:W-:-:S02]  /*23c0*/  IABS R96, R57 ;  /* 0x0000003900607213 */ /* 0x000fc40000000000 */
[C---:B------:R-:W-:Y:S01]  /*23d0*/  ISETP.GT.U32.AND P2, PT, R17.reuse, R92, PT ;  /* 0x0000005c1100720c */ /* 0x040fe20003f44070 */
[C---:B------:R-:W-:Y:S01]  /*23e0*/  IMAD.HI.U32 R51, R18.reuse, R94, RZ ;  /* 0x0000005e12337227 */ /* 0x040fe200078e00ff */
[----:B------:R-:W-:Y:S01]  /*23f0*/  ISETP.GT.U32.AND P4, PT, R17, R93, PT ;  /* 0x0000005d1100720c */ /* 0x000fe20003f84070 */
[----:B------:R0:W2:Y:S02]  /*2400*/  @!P5 LDG.E.U8 R216, desc[UR26][R58.64] ;  /* 0x0000001a3ad8d981 */ /* 0x0000a4000c1e1100 */
[----:B------:R-:W-:-:S04]  /*2410*/  IMAD.HI.U32 R52, R18, R96, RZ ;  /* 0x0000006012347227 */ /* 0x000fc800078e00ff */
[----:B------:R-:W-:Y:S01]  /*2420*/  @!P6 IMAD.IADD R90, R90, 0x1, -R17 ;  /* 0x000000015a5ae824 */ /* 0x000fe200078e0a11 */
[----:B------:R-:W-:Y:S01]  /*2430*/  ISETP.GE.AND P6, PT, R16, RZ, PT ;  /* 0x000000ff1000720c */ /* 0x000fe20003fc6270 */
[----:B------:R-:W-:Y:S01]  /*2440*/  IMAD.MOV R51, RZ, RZ, -R51 ;  /* 0x000000ffff337224 */ /* 0x000fe200078e0a33 */
[C---:B------:R-:W-:Y:S01]  /*2450*/  ISETP.GT.U32.AND P5, PT, R17.reuse, R117, PT ;  /* 0x000000751100720c */ /* 0x040fe20003fa4070 */
[----:B------:R-:W-:Y:S02]  /*2460*/  IMAD.MOV R52, RZ, RZ, -R52 ;  /* 0x000000ffff347224 */ /* 0x000fe400078e0a34 */
[----:B------:R-:W-:Y:S02]  /*2470*/  @!P2 IMAD.IADD R92, R92, 0x1, -R17 ;  /* 0x000000015c5ca824 */ /* 0x000fe400078e0a11 */
[C---:B------:R-:W-:Y:S02]  /*2480*/  IMAD R94, R17.reuse, R51, R94 ;  /* 0x00000033115e7224 */ /* 0x040fe400078e025e */
[----:B------:R-:W-:-:S02]  /*2490*/  IMAD R96, R17, R52, R96 ;  /* 0x0000003411607224 */ /* 0x000fc400078e0260 */
[----:B------:R-:W-:Y:S02]  /*24a0*/  @!P3 IMAD.MOV R92, RZ, RZ, -R92 ;  /* 0x000000ffff5cb224 */ /* 0x000fe400078e0a5c */
[----:B------:R-:W-:Y:S01]  /*24b0*/  @!P6 IMAD.MOV R90, RZ, RZ, -R90 ;  /* 0x000000ffff5ae224 */ /* 0x000fe200078e0a5a */
[C---:B------:R-:W-:Y:S02]  /*24c0*/  ISETP.GT.U32.AND P6, PT, R17.reuse, R94, PT ;  /* 0x0000005e1100720c */ /* 0x040fe40003fc4070 */
[----:B------:R-:W-:Y:S01]  /*24d0*/  ISETP.GT.U32.AND P3, PT, R17, R96, PT ;  /* 0x000000601100720c */ /* 0x000fe20003f64070 */
[--C-:B------:R-:W-:Y:S02]  /*24e0*/  @!P4 IMAD.IADD R93, R93, 0x1, -R17.reuse ;  /* 0x000000015d5dc824 */ /* 0x100fe400078e0a11 */
[----:B------:R-:W-:Y:S01]  /*24f0*/  @!P5 IMAD.IADD R117, R117, 0x1, -R17 ;  /* 0x000000017575d824 */ /* 0x000fe200078e0a11 */
[----:B------:R-:W-:Y:S02]  /*2500*/  ISETP.GE.AND P2, PT, R55, RZ, PT ;  /* 0x000000ff3700720c */ /* 0x000fe40003f46270 */
[----:B------:R-:W-:-:S02]  /*2510*/  ISETP.GT.U32.AND P4, PT, R17, R93, PT ;  /* 0x0000005d1100720c */ /* 0x000fc40003f84070 */
[----:B------:R-:W-:Y:S02]  /*2520*/  ISETP.GT.U32.AND P5, PT, R17, R117, PT ;  /* 0x000000751100720c */ /* 0x000fe40003fa4070 */
[----:B------:R-:W-:Y:S02]  /*2530*/  IABS R97, R53 ;  /* 0x0000003500617213 */ /* 0x000fe40000000000 */
[----:B------:R-:W-:Y:S01]  /*2540*/  LOP3.LUT R55, R16, 0xe, RZ, 0xfc, !PT ;  /* 0x0000000e10377812 */ /* 0x000fe200078efcff */
[--C-:B------:R-:W-:Y:S02]  /*2550*/  @!P6 IMAD.IADD R94, R94, 0x1, -R17.reuse ;  /* 0x000000015e5ee824 */ /* 0x100fe400078e0a11 */
[----:B------:R-:W-:Y:S01]  /*2560*/  @!P3 IMAD.IADD R96, R96, 0x1, -R17 ;  /* 0x000000016060b824 */ /* 0x000fe200078e0a11 */
[----:B------:R-:W-:Y:S01]  /*2570*/  IABS R98, R55 ;  /* 0x0000003700627213 */ /* 0x000fe20000000000 */
[----:B------:R-:W-:Y:S01]  /*2580*/  IMAD.HI.U32 R51, R18, R97, RZ ;  /* 0x0000006112337227 */ /* 0x000fe200078e00ff */
[----:B------:R-:W-:-:S02]  /*2590*/  IABS R100, R60 ;  /* 0x0000003c00647213 */ /* 0x000fc40000000000 */
[C---:B------:R-:W-:Y:S01]  /*25a0*/  ISETP.GT.U32.AND P6, PT, R17.reuse, R94, PT ;  /* 0x0000005e1100720c */ /* 0x040fe20003fc4070 */
[----:B------:R-:W-:Y:S01]  /*25b0*/  IMAD.MOV R52, RZ, RZ, -R51 ;  /* 0x000000ffff347224 */ /* 0x000fe200078e0a33 */
[----:B------:R-:W-:Y:S01]  /*25c0*/  ISETP.GT.U32.AND P3, PT, R17, R96, PT ;  /* 0x000000601100720c */ /* 0x000fe20003f64070 */
[----:B------:R-:W-:-:S04]  /*25d0*/  IMAD.HI.U32 R51, R18, R98, RZ ;  /* 0x0000006212337227 */ /* 0x000fc800078e00ff */
[--C-:B------:R-:W-:Y:S01]  /*25e0*/  @!P4 IMAD.IADD R93, R93, 0x1, -R17.reuse ;  /* 0x000000015d5dc824 */ /* 0x100fe200078e0a11 */
[----:B------:R-:W-:Y:S01]  /*25f0*/  ISETP.GE.AND P4, PT, R54, RZ, PT ;  /* 0x000000ff3600720c */ /* 0x000fe20003f86270 */
[----:B------:R-:W-:Y:S01]  /*2600*/  @!P5 IMAD.IADD R117, R117, 0x1, -R17 ;  /* 0x000000017575d824 */ /* 0x000fe200078e0a11 */
[----:B------:R-:W-:Y:S01]  /*2610*/  ISETP.GE.AND P5, PT, R56, RZ, PT ;  /* 0x000000ff3800720c */ /* 0x000fe20003fa6270 */
[----:B------:R-:W-:Y:S02]  /*2620*/  IMAD R97, R17, R52, R97 ;  /* 0x0000003411617224 */ /* 0x000fe400078e0261 */
[----:B------:R-:W-:-:S04]  /*2630*/  IMAD.HI.U32 R52, R18, R100, RZ ;  /* 0x0000006412347227 */ /* 0x000fc800078e00ff */
[----:B------:R-:W-:Y:S02]  /*2640*/  IMAD.MOV R51, RZ, RZ, -R51 ;  /* 0x000000ffff337224 */ /* 0x000fe400078e0a33 */
[----:B------:R-:W-:Y:S02]  /*2650*/  IMAD.MOV R52, RZ, RZ, -R52 ;  /* 0x000000ffff347224 */ /* 0x000fe400078e0a34 */
[C---:B------:R-:W-:Y:S02]  /*2660*/  IMAD R98, R17.reuse, R51, R98 ;  /* 0x0000003311627224 */ /* 0x040fe400078e0262 */
[--C-:B------:R-:W-:Y:S02]  /*2670*/  @!P6 IMAD.IADD R94, R94, 0x1, -R17.reuse ;  /* 0x000000015e5ee824 */ /* 0x100fe400078e0a11 */
[C---:B------:R-:W-:Y:S02]  /*2680*/  IMAD R100, R17.reuse, R52, R100 ;  /* 0x0000003411647224 */ /* 0x040fe400078e0264 */
[----:B------:R-:W-:Y:S01]  /*2690*/  @!P3 IMAD.IADD R96, R96, 0x1, -R17 ;  /* 0x000000016060b824 */ /* 0x000fe200078e0a11 */
[C---:B------:R-:W-:Y:S01]  /*26a0*/  ISETP.GT.U32.AND P3, PT, R17.reuse, R98, PT ;  /* 0x000000621100720c */ /* 0x040fe20003f64070 */
[----:B------:R-:W-:Y:S01]  /*26b0*/  @!P4 IMAD.MOV R117, RZ, RZ, -R117 ;  /* 0x000000ffff75c224 */ /* 0x000fe200078e0a75 */
[C---:B------:R-:W-:Y:S01]  /*26c0*/  ISETP.GT.U32.AND P4, PT, R17.reuse, R97, PT ;  /* 0x000000611100720c */ /* 0x040fe20003f84070 */
[----:B------:R-:W-:Y:S01]  /*26d0*/  @!P5 IMAD.MOV R94, RZ, RZ, -R94 ;  /* 0x000000ffff5ed224 */ /* 0x000fe200078e0a5e */
[----:B------:R-:W-:-:S02]  /*26e0*/  ISETP.GT.U32.AND P5, PT, R17, R100, PT ;  /* 0x000000641100720c */ /* 0x000fc40003fa4070 */
[----:B------:R-:W-:Y:S02]  /*26f0*/  ISETP.GE.AND P6, PT, R53, RZ, PT ;  /* 0x000000ff3500720c */ /* 0x000fe40003fc6270 */
[----:B------:R-:W-:Y:S01]  /*2700*/  LOP3.LUT R53, R16, 0x12, RZ, 0xfc, !PT ;  /* 0x0000001210357812 */ /* 0x000fe200078efcff */
[----:B------:R-:W-:Y:S01]  /*2710*/  @!P2 IMAD.MOV R93, RZ, RZ, -R93 ;  /* 0x000000ffff5da224 */ /* 0x000fe200078e0a5d */
[----:B------:R-:W-:Y:S02]  /*2720*/  ISETP.GE.AND P2, PT, R57, RZ, PT ;  /* 0x000000ff3900720c */ /* 0x000fe40003f46270 */
[----:B------:R-:W-:Y:S01]  /*2730*/  IABS R101, R53 ;  /* 0x0000003500657213 */ /* 0x000fe20000000000 */
[--C-:B------:R-:W-:Y:S01]  /*2740*/  @!P3 IMAD.IADD R98, R98, 0x1, -R17.reuse ;  /* 0x000000016262b824 */ /* 0x100fe200078e0a11 */
[----:B------:R-:W-:Y:S01]  /*2750*/  LOP3.LUT R57, R16, 0x16, RZ, 0xfc, !PT ;  /* 0x0000001610397812 */ /* 0x000fe200078efcff */
[--C-:B------:R-:W-:Y:S02]  /*2760*/  @!P4 IMAD.IADD R97, R97, 0x1, -R17.reuse ;  /* 0x000000016161c824 */ /* 0x100fe400078e0a11 */
[----:B------:R-:W-:Y:S01]  /*2770*/  @!P5 IMAD.IADD R100, R100, 0x1, -R17 ;  /* 0x000000016464d824 */ /* 0x000fe200078e0a11 */
[----:B------:R-:W-:Y:S01]  /*2780*/  IABS R104, R57 ;  /* 0x0000003900687213 */ /* 0x000fe20000000000 */
[----:B------:R-:W-:Y:S01]  /*2790*/  IMAD.HI.U32 R51, R18, R101, RZ ;  /* 0x0000006512337227 */ /* 0x000fe200078e00ff */
[----:B------:R-:W-:-:S02]  /*27a0*/  ISETP.GT.U32.AND P3, PT, R17, R98, PT ;  /* 0x000000621100720c */ /* 0x000fc40003f64070 */
[----:B------:R-:W-:Y:S01]  /*27b0*/  LOP3.LUT R56, R16, 0x14, RZ, 0xfc, !PT ;  /* 0x0000001410387812 */ /* 0x000fe200078efcff */
[----:B------:R-:W-:Y:S01]  /*27c0*/  IMAD.MOV R54, RZ, RZ, -R51 ;  /* 0x000000ffff367224 */ /* 0x000fe200078e0a33 */
[C---:B------:R-:W-:Y:S01]  /*27d0*/  ISETP.GT.U32.AND P4, PT, R17.reuse, R97, PT ;  /* 0x000000611100720c */ /* 0x040fe20003f84070 */
[C---:B------:R-:W-:Y:S01]  /*27e0*/  IMAD.HI.U32 R51, R18.reuse, R104, RZ ;  /* 0x0000006812337227 */ /* 0x040fe200078e00ff */
[C---:B------:R-:W-:Y:S02]  /*27f0*/  ISETP.GT.U32.AND P5, PT, R17.reuse, R100, PT ;  /* 0x000000641100720c */ /* 0x040fe40003fa4070 */
[----:B------:R-:W-:Y:S01]  /*2800*/  IABS R102, R56 ;  /* 0x0000003800667213 */ /* 0x000fe20000000000 */
[----:B------:R-:W-:Y:S02]  /*2810*/  IMAD R101, R17, R54, R101 ;  /* 0x0000003611657224 */ /* 0x000fe400078e0265 */
[----:B------:R-:W-:Y:S02]  /*2820*/  IMAD.MOV R51, RZ, RZ, -R51 ;  /* 0x000000ffff337224 */ /* 0x000fe400078e0a33 */
[----:B------:R-:W-:-:S04]  /*2830*/  IMAD.HI.U32 R52, R18, R102, RZ ;  /* 0x0000006612347227 */ /* 0x000fc800078e00ff */
[--C-:B------:R-:W-:Y:S01]  /*2840*/  @!P3 IMAD.IADD R98, R98, 0x1, -R17.reuse ;  /* 0x000000016262b824 */ /* 0x100fe200078e0a11 */
[C---:B------:R-:W-:Y:S01]  /*2850*/  ISETP.GT.U32.AND P3, PT, R17.reuse, R101, PT ;  /* 0x000000651100720c */ /* 0x040fe20003f64070 */
[----:B------:R-:W-:Y:S02]  /*2860*/  IMAD R104, R17, R51, R104 ;  /* 0x0000003311687224 */ /* 0x000fe400078e0268 */
[----:B------:R-:W-:Y:S02]  /*2870*/  IMAD.MOV R52, RZ, RZ, -R52 ;  /* 0x000000ffff347224 */ /* 0x000fe400078e0a34 */
[--C-:B------:R-:W-:Y:S01]  /*2880*/  @!P4 IMAD.IADD R97, R97, 0x1, -R17.reuse ;  /* 0x000000016161c824 */ /* 0x100fe200078e0a11 */
[----:B------:R-:W-:Y:S01]  /*2890*/  ISETP.GE.AND P4, PT, R60, RZ, PT ;  /* 0x000000ff3c00720c */ /* 0x000fe20003f86270 */
[----:B------:R-:W-:Y:S01]  /*28a0*/  @!P5 IMAD.IADD R100, R100, 0x1, -R17 ;  /* 0x000000016464d824 */ /* 0x000fe200078e0a11 */
[C---:B------:R-:W-:Y:S01]  /*28b0*/  ISETP.GT.U32.AND P5, PT, R17.reuse, R104, PT ;  /* 0x000000681100720c */ /* 0x040fe20003fa4070 */
[----:B------:R-:W-:Y:S01]  /*28c0*/  IMAD R102, R17, R52, R102 ;  /* 0x0000003411667224 */ /* 0x000fe200078e0266 */
[----:B------:R-:W-:Y:S01]  /*28d0*/  LOP3.LUT R60, R16, 0x18, RZ, 0xfc, !PT ;  /* 0x00000018103c7812 */ /* 0x000fe200078efcff */
[----:B------:R-:W-:-:S03]  /*28e0*/  @!P6 IMAD.MOV R97, RZ, RZ, -R97 ;  /* 0x000000ffff61e224 */ /* 0x000fc600078e0a61 */
[----:B------:R-:W-:Y:S01]  /*28f0*/  ISETP.GT.U32.AND P6, PT, R17, R102, PT ;  /* 0x000000661100720c */ /* 0x000fe20003fc4070 */
[--C-:B------:R-:W-:Y:S01]  /*2900*/  @!P3 IMAD.IADD R101, R101, 0x1, -R17.reuse ;  /* 0x000000016565b824 */ /* 0x100fe200078e0a11 */
[----:B------:R-:W-:Y:S01]  /*2910*/  IABS R105, R60 ;  /* 0x0000003c00697213 */ /* 0x000fe20000000000 */
[----:B------:R-:W-:Y:S01]  /*2920*/  @!P2 IMAD.MOV R96, RZ, RZ, -R96 ;  /* 0x000000ffff60a224 */ /* 0x000fe200078e0a60 */
[----:B------:R-:W-:Y:S01]  /*2930*/  ISETP.GE.AND P2, PT, R55, RZ, PT ;  /* 0x000000ff3700720c */ /* 0x000fe20003f46270 */
[----:B------:R-:W-:Y:S01]  /*2940*/  @!P4 IMAD.MOV R100, RZ, RZ, -R100 ;  /* 0x000000ffff64c224 */ /* 0x000fe200078e0a64 */
[----:B------:R-:W-:Y:S01]  /*2950*/  IABS R106, R61 ;  /* 0x0000003d006a7213 */ /* 0x000fe20000000000 */
[----:B------:R-:W-:Y:S01]  /*2960*/  @!P5 IMAD.IADD R104, R104, 0x1, -R17 ;  /* 0x000000016868d824 */ /* 0x000fe200078e0a11 */
[----:B------:R-:W-:Y:S01]  /*2970*/  ISETP.GT.U32.AND P4, PT, R17, R101, PT ;  /* 0x000000651100720c */ /* 0x000fe20003f84070 */
[----:B------:R-:W-:-:S03]  /*2980*/  IMAD.HI.U32 R51, R18, R105, RZ ;  /* 0x0000006912337227 */ /* 0x000fc600078e00ff */
[C---:B------:R-:W-:Y:S01]  /*2990*/  ISETP.GT.U32.AND P5, PT, R17.reuse, R104, PT ;  /* 0x000000681100720c */ /* 0x040fe20003fa4070 */
[----:B------:R-:W-:Y:S02]  /*29a0*/  @!P6 IMAD.IADD R102, R102, 0x1, -R17 ;  /* 0x000000016666e824 */ /* 0x000fe400078e0a11 */
[----:B------:R-:W-:Y:S02]  /*29b0*/  IMAD.MOV R52, RZ, RZ, -R51 ;  /* 0x000000ffff347224 */ /* 0x000fe400078e0a33 */
[----:B------:R-:W-:Y:S01]  /*29c0*/  IMAD.HI.U32 R51, R18, R106, RZ ;  /* 0x0000006a12337227 */ /* 0x000fe200078e00ff */
[----:B------:R-:W-:-:S03]  /*29d0*/  ISETP.GT.U32.AND P6, PT, R17, R102, PT ;  /* 0x000000661100720c */ /* 0x000fc60003fc4070 */
[----:B------:R-:W-:Y:S02]  /*29e0*/  IMAD R105, R17, R52, R105 ;  /* 0x0000003411697224 */ /* 0x000fe400078e0269 */
[----:B------:R-:W-:Y:S02]  /*29f0*/  IMAD.MOV R51, RZ, RZ, -R51 ;  /* 0x000000ffff337224 */ /* 0x000fe400078e0a33 */
[----:B------:R-:W-:Y:S01]  /*2a00*/  @!P2 IMAD.MOV R98, RZ, RZ, -R98 ;  /* 0x000000ffff62a224 */ /* 0x000fe200078e0a62 */
[----:B------:R-:W-:Y:S01]  /*2a10*/  ISETP.GE.AND P2, PT, R53, RZ, PT ;  /* 0x000000ff3500720c */ /* 0x000fe20003f46270 */
[--C-:B------:R-:W-:Y:S01]  /*2a20*/  @!P4 IMAD.IADD R101, R101, 0x1, -R17.reuse ;  /* 0x000000016565c824 */ /* 0x100fe200078e0a11 */
[----:B------:R-:W-:Y:S01]  /*2a30*/  IABS R53, R63 ;  /* 0x0000003f00357213 */ /* 0x000fe20000000000 */
[C---:B------:R-:W-:Y:S01]  /*2a40*/  IMAD R106, R17.reuse, R51, R106 ;  /* 0x00000033116a7224 */ /* 0x040fe200078e026a */
[----:B------:R-:W-:Y:S01]  /*2a50*/  ISETP.GT.U32.AND P4, PT, R17, R105, PT ;  /* 0x000000691100720c */ /* 0x000fe20003f84070 */
[----:B------:R-:W-:Y:S01]  /*2a60*/  @!P5 IMAD.IADD R104, R104, 0x1, -R17 ;  /* 0x000000016868d824 */ /* 0x000fe200078e0a11 */
[----:B------:R-:W-:Y:S01]  /*2a70*/  IABS R55, R67 ;  /* 0x0000004300377213 */ /* 0x000fe20000000000 */
[----:B------:R-:W-:Y:S01]  /*2a80*/  IMAD.HI.U32 R51, R18, R53, RZ ;  /* 0x0000003512337227 */ /* 0x000fe200078e00ff */
[----:B------:R-:W-:-:S02]  /*2a90*/  ISETP.GE.AND P3, PT, R56, RZ, PT ;  /* 0x000000ff3800720c */ /* 0x000fc40003f66270 */
[----:B------:R-:W-:Y:S01]  /*2aa0*/  ISETP.GT.U32.AND P5, PT, R17, R106, PT ;  /* 0x0000006a1100720c */ /* 0x000fe20003fa4070 */
[----:B------:R-:W-:Y:S01]  /*2ab0*/  @!P6 IMAD.IADD R102, R102, 0x1, -R17 ;  /* 0x000000016666e824 */ /* 0x000fe200078e0a11 */
[----:B------:R-:W-:Y:S01]  /*2ac0*/  ISETP.GE.AND P6, PT, R57, RZ, PT ;  /* 0x000000ff3900720c */ /* 0x000fe20003fc6270 */
[----:B------:R-:W-:Y:S01]  /*2ad0*/  IMAD.HI.U32 R52, R18, R55, RZ ;  /* 0x0000003712347227 */ /* 0x000fe200078e00ff */
[----:B------:R-:W-:-:S03]  /*2ae0*/  LOP3.LUT R57, R16, 0x20, RZ, 0xfc, !PT ;  /* 0x0000002010397812 */ /* 0x000fc600078efcff */
[----:B------:R-:W-:Y:S02]  /*2af0*/  IMAD.MOV R54, RZ, RZ, -R51 ;  /* 0x000000ffff367224 */ /* 0x000fe400078e0a33 */
[----:B------:R-:W-:Y:S01]  /*2b00*/  IMAD.MOV R56, RZ, RZ, -R52 ;  /* 0x000000ffff387224 */ /* 0x000fe200078e0a34 */
[----:B------:R-:W-:Y:S01]  /*2b10*/  IABS R51, R57 ;  /* 0x0000003900337213 */ /* 0x000fe20000000000 */
[----:B------:R-:W-:Y:S02]  /*2b20*/  @!P4 IMAD.IADD R105, R105, 0x1, -R17 ;  /* 0x000000016969c824 */ /* 0x000fe400078e0a11 */
[C---:B------:R-:W-:Y:S02]  /*2b30*/  IMAD R52, R17.reuse, R54, R53 ;  /* 0x0000003611347224 */ /* 0x040fe400078e0235 */
[----:B------:R-:W-:Y:S02]  /*2b40*/  @!P5 IMAD.IADD R106, R106, 0x1, -R17 ;  /* 0x000000016a6ad824 */ /* 0x000fe400078e0a11 */
[----:B------:R-:W-:Y:S01]  /*2b50*/  @!P2 IMAD.MOV R101, RZ, RZ, -R101 ;  /* 0x000000ffff65a224 */ /* 0x000fe200078e0a65 */
[C---:B------:R-:W-:Y:S01]  /*2b60*/  ISETP.GT.U32.AND P2, PT, R17.reuse, R105, PT ;  /* 0x000000691100720c */ /* 0x040fe20003f44070 */
[----:B------:R-:W-:Y:S01]  /*2b70*/  @!P3 IMAD.MOV R102, RZ, RZ, -R102 ;  /* 0x000000ffff66b224 */ /* 0x000fe200078e0a66 */
[C---:B------:R-:W-:Y:S01]  /*2b80*/  ISETP.GT.U32.AND P3, PT, R17.reuse, R52, PT ;  /* 0x000000341100720c */ /* 0x040fe20003f64070 */
[----:B------:R-:W-:Y:S01]  /*2b90*/  IMAD R54, R17, R56, R55 ;  /* 0x0000003811367224 */ /* 0x000fe200078e0237 */
[----:B------:R-:W-:Y:S01]  /*2ba0*/  LOP3.LUT R55, R16, 0x22, RZ, 0xfc, !PT ;  /* 0x0000002210377812 */ /* 0x000fe200078efcff */
[----:B------:R-:W-:Y:S01]  /*2bb0*/  IMAD.MOV.U32 R53, RZ, RZ, R51 ;  /* 0x000000ffff357224 */ /* 0x000fe200078e0033 */
[----:B------:R-:W-:-:S02]  /*2bc0*/  ISETP.GE.AND P4, PT, R60, RZ, PT ;  /* 0x000000ff3c00720c */ /* 0x000fc40003f86270 */
[----:B------:R-:W-:Y:S01]  /*2bd0*/  ISETP.GT.U32.AND P5, PT, R17, R106, PT ;  /* 0x0000006a1100720c */ /* 0x000fe20003fa4070 */
[----:B------:R-:W-:Y:S01]  /*2be0*/  IMAD.HI.U32 R51, R18, R53, RZ ;  /* 0x0000003512337227 */ /* 0x000fe200078e00ff */
[----:B------:R-:W-:-:S03]  /*2bf0*/  IABS R60, R55 ;  /* 0x00000037003c7213 */ /* 0x000fc60000000000 */
[----:B------:R-:W-:Y:S02]  /*2c00*/  IMAD.MOV R56, RZ, RZ, -R51 ;  /* 0x000000ffff387224 */ /* 0x000fe400078e0a33 */
[----:B------:R-:W-:Y:S01]  /*2c10*/  IMAD.HI.U32 R51, R18, R60, RZ ;  /* 0x0000003c12337227 */ /* 0x000fe200078e00ff */
[----:B------:R-:W-:-:S03]  /*2c20*/  IABS R62, R69 ;  /* 0x00000045003e7213 */ /* 0x000fc60000000000 */
[----:B------:R-:W-:Y:S02]  /*2c30*/  IMAD R56, R17, R56, R53 ;  /* 0x0000003811387224 */ /* 0x000fe400078e0235 */
[--C-:B------:R-:W-:Y:S02]  /*2c40*/  @!P2 IMAD.IADD R105, R105, 0x1, -R17.reuse ;  /* 0x000000016969a824 */ /* 0x100fe400078e0a11 */
[----:B------:R-:W-:Y:S02]  /*2c50*/  @!P3 IMAD.IADD R52, R52, 0x1, -R17 ;  /* 0x000000013434b824 */ /* 0x000fe400078e0a11 */
[----:B------:R-:W-:Y:S02]  /*2c60*/  IMAD.MOV R51, RZ, RZ, -R51 ;  /* 0x000000ffff337224 */ /* 0x000fe400078e0a33 */
[----:B------:R-:W-:Y:S01]  /*2c70*/  @!P5 IMAD.IADD R106, R106, 0x1, -R17 ;  /* 0x000000016a6ad824 */ /* 0x000fe200078e0a11 */
[C---:B------:R-:W-:Y:S01]  /*2c80*/  ISETP.GT.U32.AND P5, PT, R17.reuse, R56, PT ;  /* 0x000000381100720c */ /* 0x040fe20003fa4070 */
[----:B------:R-:W-:Y:S01]  /*2c90*/  @!P4 IMAD.MOV R105, RZ, RZ, -R105 ;  /* 0x000000ffff69c224 */ /* 0x000fe200078e0a69 */
[C---:B------:R-:W-:Y:S01]  /*2ca0*/  ISETP.GT.U32.AND P4, PT, R17.reuse, R52, PT ;  /* 0x000000341100720c */ /* 0x040fe20003f84070 */
[----:B------:R-:W-:-:S02]  /*2cb0*/  IMAD R60, R17, R51, R60 ;  /* 0x00000033113c7224 */ /* 0x000fc400078e023c */
[----:B------:R-:W-:-:S04]  /*2cc0*/  IMAD.HI.U32 R51, R18, R62, RZ ;  /* 0x0000003e12337227 */ /* 0x000fc800078e00ff */
[----:B------:R-:W-:Y:S01]  /*2cd0*/  @!P6 IMAD.MOV R104, RZ, RZ, -R104 ;  /* 0x000000ffff68e224 */ /* 0x000fe200078e0a68 */
[----:B------:R-:W-:Y:S01]  /*2ce0*/  ISETP.GT.U32.AND P6, PT, R17, R54, PT ;  /* 0x000000361100720c */ /* 0x000fe20003fc4070 */
[----:B------:R-:W-:-:S04]  /*2cf0*/  IMAD.MOV R51, RZ, RZ, -R51 ;  /* 0x000000ffff337224 */ /* 0x000fc800078e0a33 */
[----:B------:R-:W-:Y:S01]  /*2d00*/  IMAD R62, R17, R51, R62 ;  /* 0x00000033113e7224 */ /* 0x000fe200078e023e */
[----:B------:R-:W-:Y:S01]  /*2d10*/  ISETP.GE.AND P2, PT, R61, RZ, PT ;  /* 0x000000ff3d00720c */ /* 0x000fe20003f46270 */
[--C-:B------:R-:W-:Y:S02]  /*2d20*/  @!P5 IMAD.IADD R56, R56, 0x1, -R17.reuse ;  /* 0x000000013838d824 */ /* 0x100fe400078e0a11 */
[--C-:B------:R-:W-:Y:S01]  /*2d30*/  @!P4 IMAD.IADD R52, R52, 0x1, -R17.reuse ;  /* 0x000000013434c824 */ /* 0x100fe200078e0a11 */
[----:B------:R-:W-:Y:S02]  /*2d40*/  ISETP.GT.U32.AND P4, PT, R17, R62, PT ;  /* 0x0000003e1100720c */ /* 0x000fe40003f84070 */
[----:B------:R-:W-:Y:S01]  /*2d50*/  LOP3.LUT R53, R16, 0x26, RZ, 0xfc, !PT ;  /* 0x0000002610357812 */ /* 0x000fe200078efcff */
[----:B------:R-:W-:Y:S01]  /*2d60*/  @!P6 IMAD.IADD R54, R54, 0x1, -R17 ;  /* 0x000000013636e824 */ /* 0x000fe200078e0a11 */
[----:B------:R-:W-:Y:S02]  /*2d70*/  ISETP.GE.AND P3, PT, R63, RZ, PT ;  /* 0x000000ff3f00720c */ /* 0x000fe40003f66270 */
[----:B------:R-:W-:-:S02]  /*2d80*/  ISETP.GT.U32.AND P5, PT, R17, R56, PT ;  /* 0x000000381100720c */ /* 0x000fc40003fa4070 */
[----:B------:R-:W-:Y:S02]  /*2d90*/  IABS R64, R53 ;  /* 0x0000003500407213 */ /* 0x000fe40000000000 */
[----:B------:R-:W-:Y:S02]  /*2da0*/  ISETP.GT.U32.AND P6, PT, R17, R54, PT ;  /* 0x000000361100720c */ /* 0x000fe40003fc4070 */
[----:B------:R-:W-:Y:S01]  /*2db0*/  LOP3.LUT R61, R16, 0x28, RZ, 0xfc, !PT ;  /* 0x00000028103d7812 */ /* 0x000fe200078efcff */
[----:B------:R-:W-:-:S03]  /*2dc0*/  IMAD.HI.U32 R51, R18, R64, RZ ;  /* 0x0000004012337227 */ /* 0x000fc600078e00ff */
[----:B------:R-:W-:Y:S01]  /*2dd0*/  IABS R66, R61 ;  /* 0x0000003d00427213 */ /* 0x000fe20000000000 */
[----:B------:R-:W-:Y:S01]  /*2de0*/  @!P2 IMAD.MOV R106, RZ, RZ, -R106 ;  /* 0x000000ffff6aa224 */ /* 0x000fe200078e0a6a */
[----:B------:R-:W-:Y:S01]  /*2df0*/  ISETP.GT.U32.AND P2, PT, R17, R60, PT ;  /* 0x0000003c1100720c */ /* 0x000fe20003f44070 */
[----:B------:R-:W-:Y:S02]  /*2e00*/  @!P4 IMAD.IADD R62, R62, 0x1, -R17 ;  /* 0x000000013e3ec824 */ /* 0x000fe400078e0a11 */
[----:B------:R-:W-:Y:S02]  /*2e10*/  IMAD.MOV R51, RZ, RZ, -R51 ;  /* 0x000000ffff337224 */ /* 0x000fe400078e0a33 */
[----:B------:R-:W-:Y:S01]  /*2e20*/  @!P5 IMAD.IADD R56, R56, 0x1, -R17 ;  /* 0x000000013838d824 */ /* 0x000fe200078e0a11 */
[----:B------:R-:W-:Y:S01]  /*2e30*/  ISETP.GE.AND P5, PT, R57, RZ, PT ;  /* 0x000000ff3900720c */ /* 0x000fe20003fa6270 */
[----:B------:R-:W-:Y:S01]  /*2e40*/  @!P3 IMAD.MOV R52, RZ, RZ, -R52 ;  /* 0x000000ffff34b224 */ /* 0x000fe200078e0a34 */
[C---:B------:R-:W-:Y:S01]  /*2e50*/  ISETP.GT.U32.AND P3, PT, R17.reuse, R62, PT ;  /* 0x0000003e1100720c */ /* 0x040fe20003f64070 */
[----:B------:R-:W-:-:S02]  /*2e60*/  IMAD R64, R17, R51, R64 ;  /* 0x0000003311407224 */ /* 0x000fc400078e0240 */
[----:B------:R-:W-:Y:S01]  /*2e70*/  IMAD.HI.U32 R51, R18, R66, RZ ;  /* 0x0000004212337227 */ /* 0x000fe200078e00ff */
[----:B------:R-:W-:-:S03]  /*2e80*/  LOP3.LUT R63, R16, 0x2a, RZ, 0xfc, !PT ;  /* 0x0000002a103f7812 */ /* 0x000fc600078efcff */
[----:B------:R-:W-:Y:S01]  /*2e90*/  @!P6 IMAD.IADD R54, R54, 0x1, -R17 ;  /* 0x000000013636e824 */ /* 0x000fe200078e0a11 */
[----:B------:R-:W-:Y:S01]  /*2ea0*/  ISETP.GE.AND P6, PT, R67, RZ, PT ;  /* 0x000000ff4300720c */ /* 0x000fe20003fc6270 */
[----:B------:R-:W-:Y:S01]  /*2eb0*/  IMAD.MOV R51, RZ, RZ, -R51 ;  /* 0x000000ffff337224 */ /* 0x000fe200078e0a33 */
[----:B------:R-:W-:Y:S01]  /*2ec0*/  IABS R68, R63 ;  /* 0x0000003f00447213 */ /* 0x000fe20000000000 */
[--C-:B------:R-:W-:Y:S02]  /*2ed0*/  @!P2 IMAD.IADD R60, R60, 0x1, -R17.reuse ;  /* 0x000000013c3ca824 */ /* 0x100fe400078e0a11 */
[C---:B------:R-:W-:Y:S01]  /*2ee0*/  IMAD R66, R17.reuse, R51, R66 ;  /* 0x0000003311427224 */ /* 0x040fe200078e0242 */
[C---:B------:R-:W-:Y:S01]  /*2ef0*/  ISETP.GT.U32.AND P4, PT, R17.reuse, R64, PT ;  /* 0x000000401100720c */ /* 0x040fe20003f84070 */
[----:B------:R-:W-:Y:S01]  /*2f00*/  @!P5 IMAD.MOV R56, RZ, RZ, -R56 ;  /* 0x000000ffff38d224 */ /* 0x000fe200078e0a38 */
[----:B------:R-:W-:Y:S01]  /*2f10*/  ISETP.GT.U32.AND P2, PT, R17, R60, PT ;  /* 0x0000003c1100720c */ /* 0x000fe20003f44070 */
[----:B------:R-:W-:Y:S01]  /*2f20*/  @!P3 IMAD.IADD R62, R62, 0x1, -R17 ;  /* 0x000000013e3eb824 */ /* 0x000fe200078e0a11 */
[----:B------:R-:W-:Y:S01]  /*2f30*/  ISETP.GE.AND P5, PT, R69, RZ, PT ;  /* 0x000000ff4500720c */ /* 0x000fe20003fa6270 */
[----:B------:R-:W-:Y:S01]  /*2f40*/  IMAD.HI.U32 R51, R18, R68, RZ ;  /* 0x0000004412337227 */ /* 0x000fe200078e00ff */
[----:B------:R-:W-:-:S03]  /*2f50*/  ISETP.GT.U32.AND P3, PT, R17, R66, PT ;  /* 0x000000421100720c */ /* 0x000fc60003f64070 */
[----:B------:R-:W-:Y:S01]  /*2f60*/  @!P6 IMAD.MOV R54, RZ, RZ, -R54 ;  /* 0x000000ffff36e224 */ /* 0x000fe200078e0a36 */
[----:B------:R-:W-:Y:S01]  /*2f70*/  ISETP.GE.AND P6, PT, R55, RZ, PT ;  /* 0x000000ff3700720c */ /* 0x000fe20003fc6270 */
[----:B------:R-:W-:-:S04]  /*2f80*/  IMAD.MOV R51, RZ, RZ, -R51 ;  /* 0x000000ffff337224 */ /* 0x000fc800078e0a33 */
[C---:B------:R-:W-:Y:S01]  /*2f90*/  IMAD R68, R17.reuse, R51, R68 ;  /* 0x0000003311447224 */ /* 0x040fe200078e0244 */
[----:B------:R-:W-:Y:S01]  /*2fa0*/  LOP3.LUT R55, R16, 0x2c, RZ, 0xfc, !PT ;  /* 0x0000002c10377812 */ /* 0x000fe200078efcff */
[--C-:B------:R-:W-:Y:S02]  /*2fb0*/  @!P2 IMAD.IADD R60, R60, 0x1, -R17.reuse ;  /* 0x000000013c3ca824 */ /* 0x100fe400078e0a11 */
[--C-:B------:R-:W-:Y:S02]  /*2fc0*/  @!P4 IMAD.IADD R64, R64, 0x1, -R17.reuse ;  /* 0x000000014040c824 */ /* 0x100fe400078e0a11 */
[----:B------:R-:W-:Y:S02]  /*2fd0*/  @!P3 IMAD.IADD R66, R66, 0x1, -R17 ;  /* 0x000000014242b824 */ /* 0x000fe400078e0a11 */
[----:B------:R-:W-:Y:S01]  /*2fe0*/  @!P5 IMAD.MOV R62, RZ, RZ, -R62 ;  /* 0x000000ffff3ed224 */ /* 0x000fe200078e0a3e */
[C---:B------:R-:W-:Y:S01]  /*2ff0*/  ISETP.GT.U32.AND P5, PT, R17.reuse, R68, PT ;  /* 0x000000441100720c */ /* 0x040fe20003fa4070 */
[----:B------:R-:W-:Y:S01]  /*3000*/  @!P6 IMAD.MOV R60, RZ, RZ, -R60 ;  /* 0x000000ffff3ce224 */ /* 0x000fe200078e0a3c */
[----:B------:R-:W-:-:S02]  /*3010*/  ISETP.GT.U32.AND P6, PT, R17, R64, PT ;  /* 0x000000401100720c */ /* 0x000fc40003fc4070 */
[----:B------:R-:W-:Y:S02]  /*3020*/  IABS R70, R55 ;  /* 0x0000003700467213 */ /* 0x000fe40000000000 */
[----:B------:R-:W-:Y:S02]  /*3030*/  ISETP.GT.U32.AND P3, PT, R17, R66, PT ;  /* 0x000000421100720c */ /* 0x000fe40003f64070 */
[----:B------:R-:W-:Y:S01]  /*3040*/  ISETP.GE.AND P2, PT, R53, RZ, PT ;  /* 0x000000ff3500720c */ /* 0x000fe20003f46270 */
[----:B------:R-:W-:Y:S01]  /*3050*/  IMAD.HI.U32 R51, R18, R70, RZ ;  /* 0x0000004612337227 */ /* 0x000fe200078e00ff */
[----:B------:R-:W-:Y:S02]  /*3060*/  ISETP.GE.AND P4, PT, R61, RZ, PT ;  /* 0x000000ff3d00720c */ /* 0x000fe40003f86270 */
[C---:B------:R-:W-:Y:S01]  /*3070*/  LOP3.LUT R57, R16.reuse, 0x2e, RZ, 0xfc, !PT ;  /* 0x0000002e10397812 */ /* 0x040fe200078efcff */
[----:B------:R-:W-:Y:S01]  /*3080*/  IMAD.MOV R51, RZ, RZ, -R51 ;  /* 0x000000ffff337224 */ /* 0x000fe200078e0a33 */
[----:B------:R-:W-:Y:S01]  /*3090*/  LOP3.LUT R61, R16, 0x30, RZ, 0xfc, !PT ;  /* 0x00000030103d7812 */ /* 0x000fe200078efcff */
[--C-:B------:R-:W-:Y:S01]  /*30a0*/  @!P5 IMAD.IADD R68, R68, 0x1, -R17.reuse ;  /* 0x000000014444d824 */ /* 0x100fe200078e0a11 */
[----:B------:R-:W-:Y:S01]  /*30b0*/  IABS R72, R57 ;  /* 0x0000003900487213 */ /* 0x000fe20000000000 */
[--C-:B------:R-:W-:Y:S01]  /*30c0*/  @!P6 IMAD.IADD R64, R64, 0x1, -R17.reuse ;  /* 0x000000014040e824 */ /* 0x100fe200078e0a11 */
[----:B------:R-:W-:Y:S01]  /*30d0*/  IABS R74, R61 ;  /* 0x0000003d004a7213 */ /* 0x000fe20000000000 */
[----:B------:R-:W-:Y:S01]  /*30e0*/  @!P3 IMAD.IADD R66, R66, 0x1, -R17 ;  /* 0x000000014242b824 */ /* 0x000fe200078e0a11 */
[C---:B------:R-:W-:Y:S01]  /*30f0*/  ISETP.GT.U32.AND P5, PT, R17.reuse, R68, PT ;  /* 0x000000441100720c */ /* 0x040fe20003fa4070 */
[----:B------:R-:W-:-:S02]  /*3100*/  IMAD R70, R17, R51, R70 ;  /* 0x0000003311467224 */ /* 0x000fc400078e0246 */
[----:B------:R-:W-:Y:S01]  /*3110*/  IMAD.HI.U32 R53, R18, R72, RZ ;  /* 0x0000004812357227 */ /* 0x000fe200078e00ff */
[----:B------:R-:W-:-:S03]  /*3120*/  ISETP.GE.AND P6, PT, R63, RZ, PT ;  /* 0x000000ff3f00720c */ /* 0x000fc60003fc6270 */
[----:B------:R-:W-:Y:S01]  /*3130*/  @!P2 IMAD.MOV R64, RZ, RZ, -R64 ;  /* 0x000000ffff40a224 */ /* 0x000fe200078e0a40 */
[----:B------:R-:W-:Y:S01]  /*3140*/  ISETP.GE.AND P2, PT, R55, RZ, PT ;  /* 0x000000ff3700720c */ /* 0x000fe20003f46270 */
[----:B------:R-:W-:Y:S01]  /*3150*/  @!P4 IMAD.MOV R66, RZ, RZ, -R66 ;  /* 0x000000ffff42c224 */ /* 0x000fe200078e0a42 */
[----:B------:R-:W-:Y:S01]  /*3160*/  ISETP.GT.U32.AND P4, PT, R17, R70, PT ;  /* 0x000000461100720c */ /* 0x000fe20003f84070 */
[----:B------:R-:W-:-:S04]  /*3170*/  IMAD.HI.U32 R55, R18, R74, RZ ;  /* 0x0000004a12377227 */ /* 0x000fc800078e00ff */
[----:B------:R-:W-:Y:S02]  /*3180*/  IMAD.MOV R53, RZ, RZ, -R53 ;  /* 0x000000ffff357224 */ /* 0x000fe400078e0a35 */
[----:B------:R-:W-:Y:S02]  /*3190*/  IMAD.MOV R55, RZ, RZ, -R55 ;  /* 0x000000ffff377224 */ /* 0x000fe400078e0a37 */
[C---:B------:R-:W-:Y:S01]  /*31a0*/  IMAD R72, R17.reuse, R53, R72 ;  /* 0x0000003511487224 */ /* 0x040fe200078e0248 */
[----:B------:R-:W-:Y:S01]  /*31b0*/  LOP3.LUT R63, R16, 0x32, RZ, 0xfc, !PT ;  /* 0x00000032103f7812 */ /* 0x000fe200078efcff */
[C---:B------:R-:W-:Y:S02]  /*31c0*/  IMAD R74, R17.reuse, R55, R74 ;  /* 0x00000037114a7224 */ /* 0x040fe400078e024a */
[--C-:B------:R-:W-:Y:S01]  /*31d0*/  @!P5 IMAD.IADD R68, R68, 0x1, -R17.reuse ;  /* 0x000000014444d824 */ /* 0x100fe200078e0a11 */
[C---:B------:R-:W-:Y:S01]  /*31e0*/  ISETP.GT.U32.AND P5, PT, R17.reuse, R72, PT ;  /* 0x000000481100720c */ /* 0x040fe20003fa4070 */
[----:B------:R-:W-:Y:S01]  /*31f0*/  @!P4 IMAD.IADD R70, R70, 0x1, -R17 ;  /* 0x000000014646c824 */ /* 0x000fe200078e0a11 */
[----:B------:R-:W-:Y:S01]  /*3200*/  IABS R76, R63 ;  /* 0x0000003f004c7213 */ /* 0x000fe20000000000 */
[----:B------:R-:W-:Y:S01]  /*3210*/  @!P6 IMAD.MOV R68, RZ, RZ, -R68 ;  /* 0x000000ffff44e224 */ /* 0x000fe200078e0a44 */
[----:B------:R-:W-:-:S02]  /*3220*/  ISETP.GT.U32.AND P6, PT, R17, R74, PT ;  /* 0x0000004a1100720c */ /* 0x000fc40003fc4070 */
[C---:B------:R-:W-:Y:S01]  /*3230*/  ISETP.GT.U32.AND P4, PT, R17.reuse, R70, PT ;  /* 0x000000461100720c */ /* 0x040fe20003f84070 */
[----:B------:R-:W-:Y:S01]  /*3240*/  IMAD.HI.U32 R51, R18, R76, RZ ;  /* 0x0000004c12337227 */ /* 0x000fe200078e00ff */
[C---:B------:R-:W-:Y:S02]  /*3250*/  LOP3.LUT R67, R16.reuse, 0x34, RZ, 0xfc, !PT ;  /* 0x0000003410437812 */ /* 0x040fe400078efcff */
[----:B------:R-:W-:Y:S01]  /*3260*/  LOP3.LUT R69, R16, 0x36, RZ, 0xfc, !PT ;  /* 0x0000003610457812 */ /* 0x000fe200078efcff */
[----:B------:R-:W-:Y:S01]  /*3270*/  IMAD.MOV R51, RZ, RZ, -R51 ;  /* 0x000000ffff337224 */ /* 0x000fe200078e0a33 */
[----:B------:R-:W-:Y:S01]  /*3280*/  IABS R78, R67 ;  /* 0x00000043004e7213 */ /* 0x000fe20000000000 */
[--C-:B------:R-:W-:Y:S01]  /*3290*/  @!P5 IMAD.IADD R72, R72, 0x1, -R17.reuse ;  /* 0x000000014848d824 */ /* 0x100fe200078e0a11 */
[----:B------:R-:W-:Y:S01]  /*32a0*/  IABS R80, R69 ;  /* 0x0000004500507213 */ /* 0x000fe20000000000 */
[C---:B------:R-:W-:Y:S01]  /*32b0*/  IMAD R76, R17.reuse, R51, R76 ;  /* 0x00000033114c7224 */ /* 0x040fe200078e024c */
[----:B------:R-:W-:Y:S01]  /*32c0*/  IABS R82, R71 ;  /* 0x0000004700527213 */ /* 0x000fe20000000000 */
[----:B------:R-:W-:Y:S01]  /*32d0*/  @!P6 IMAD.IADD R74, R74, 0x1, -R17 ;  /* 0x000000014a4ae824 */ /* 0x000fe200078e0a11 */
[----:B------:R-:W-:Y:S01]  /*32e0*/  ISETP.GT.U32.AND P5, PT, R17, R72, PT ;  /* 0x000000481100720c */ /* 0x000fe20003fa4070 */
[----:B------:R-:W-:-:S03]  /*32f0*/  IMAD.HI.U32 R51, R18, R78, RZ ;  /* 0x0000004e12337227 */ /* 0x000fc600078e00ff */
[C---:B------:R-:W-:Y:S01]  /*3300*/  ISETP.GT.U32.AND P6, PT, R17.reuse, R74, PT ;  /* 0x0000004a1100720c */ /* 0x040fe20003fc4070 */
[----:B------:R-:W-:Y:S01]  /*3310*/  @!P4 IMAD.IADD R70, R70, 0x1, -R17 ;  /* 0x000000014646c824 */ /* 0x000fe200078e0a11 */
[----:B------:R-:W-:Y:S01]  /*3320*/  ISETP.GT.U32.AND P4, PT, R17, R76, PT ;  /* 0x0000004c1100720c */ /* 0x000fe20003f84070 */
[----:B------:R-:W-:-:S04]  /*3330*/  IMAD.HI.U32 R53, R18, R80, RZ ;  /* 0x0000005012357227 */ /* 0x000fc800078e00ff */
[----:B------:R-:W-:-:S04]  /*3340*/  IMAD.HI.U32 R55, R18, R82, RZ ;  /* 0x0000005212377227 */ /* 0x000fc800078e00ff */
[----:B------:R-:W-:Y:S02]  /*3350*/  IMAD.MOV R51, RZ, RZ, -R51 ;  /* 0x000000ffff337224 */ /* 0x000fe400078e0a33 */
[----:B------:R-:W-:Y:S02]  /*3360*/  IMAD.MOV R53, RZ, RZ, -R53 ;  /* 0x000000ffff357224 */ /* 0x000fe400078e0a35 */
[----:B------:R-:W-:Y:S02]  /*3370*/  IMAD.MOV R55, RZ, RZ, -R55 ;  /* 0x000000ffff377224 */ /* 0x000fe400078e0a37 */
[C---:B------:R-:W-:Y:S02]  /*3380*/  IMAD R78, R17.reuse, R51, R78 ;  /* 0x00000033114e7224 */ /* 0x040fe400078e024e */
[C---:B------:R-:W-:Y:S02]  /*3390*/  IMAD R80, R17.reuse, R53, R80 ;  /* 0x0000003511507224 */ /* 0x040fe400078e0250 */
[----:B------:R-:W-:-:S02]  /*33a0*/  IMAD R82, R17, R55, R82 ;  /* 0x0000003711527224 */ /* 0x000fc400078e0252 */
[--C-:B------:R-:W-:Y:S01]  /*33b0*/  @!P5 IMAD.IADD R72, R72, 0x1, -R17.reuse ;  /* 0x000000014848d824 */ /* 0x100fe200078e0a11 */
[C---:B------:R-:W-:Y:S01]  /*33c0*/  ISETP.GT.U32.AND P5, PT, R17.reuse, R78, PT ;  /* 0x0000004e1100720c */ /* 0x040fe20003fa4070 */
[--C-:B------:R-:W-:Y:S01]  /*33d0*/  @!P6 IMAD.IADD R74, R74, 0x1, -R17.reuse ;  /* 0x000000014a4ae824 */ /* 0x100fe200078e0a11 */
[C---:B------:R-:W-:Y:S01]  /*33e0*/  ISETP.GT.U32.AND P6, PT, R17.reuse, R80, PT ;  /* 0x000000501100720c */ /* 0x040fe20003fc4070 */
[----:B------:R-:W-:Y:S01]  /*33f0*/  @!P4 IMAD.IADD R76, R76, 0x1, -R17 ;  /* 0x000000014c4cc824 */ /* 0x000fe200078e0a11 */
[----:B------:R-:W-:Y:S02]  /*3400*/  ISETP.GT.U32.AND P4, PT, R17, R82, PT ;  /* 0x000000521100720c */ /* 0x000fe40003f84070 */
[----:B------:R-:W-:Y:S02]  /*3410*/  ISETP.GE.AND P3, PT, R57, RZ, PT ;  /* 0x000000ff3900720c */ /* 0x000fe40003f66270 */
[----:B------:R-:W-:Y:S02]  /*3420*/  IABS R53, R73 ;  /* 0x0000004900357213 */ /* 0x000fe40000000000 */
[----:B------:R-:W-:-:S02]  /*3430*/  LOP3.LUT R57, R16, 0x3e, RZ, 0xfc, !PT ;  /* 0x0000003e10397812 */ /* 0x000fc400078efcff */
[----:B------:R-:W-:Y:S01]  /*3440*/  IABS R55, R75 ;  /* 0x0000004b00377213 */ /* 0x000fe20000000000 */
[----:B------:R-:W-:Y:S01]  /*3450*/  @!P5 IMAD.IADD R78, R78, 0x1, -R17 ;  /* 0x000000014e4ed824 */ /* 0x000fe200078e0a11 */
[----:B------:R-:W-:Y:S01]  /*3460*/  IABS R86, R57 ;  /* 0x0000003900567213 */ /* 0x000fe20000000000 */
[----:B------:R-:W-:Y:S01]  /*3470*/  IMAD.HI.U32 R16, R18, R53, RZ ;  /* 0x0000003512107227 */ /* 0x000fe200078e00ff */
[----:B------:R-:W-:-:S03]  /*3480*/  ISETP.GE.AND P5, PT, R61, RZ, PT ;  /* 0x000000ff3d00720c */ /* 0x000fc60003fa6270 */
[--C-:B------:R-:W-:Y:S01]  /*3490*/  @!P6 IMAD.IADD R80, R80, 0x1, -R17.reuse ;  /* 0x000000015050e824 */ /* 0x100fe200078e0a11 */
[C---:B------:R-:W-:Y:S01]  /*34a0*/  ISETP.GT.U32.AND P6, PT, R17.reuse, R76, PT ;  /* 0x0000004c1100720c */ /* 0x040fe20003fc4070 */
[----:B------:R-:W-:Y:S02]  /*34b0*/  @!P4 IMAD.IADD R82, R82, 0x1, -R17 ;  /* 0x000000015252c824 */ /* 0x000fe400078e0a11 */
[----:B------:R-:W-:Y:S01]  /*34c0*/  @!P2 IMAD.MOV R70, RZ, RZ, -R70 ;  /* 0x000000ffff46a224 */ /* 0x000fe200078e0a46 */
[C---:B------:R-:W-:Y:S01]  /*34d0*/  ISETP.GT.U32.AND P2, PT, R17.reuse, R78, PT ;  /* 0x0000004e1100720c */ /* 0x040fe20003f44070 */
[----:B------:R-:W-:Y:S02]  /*34e0*/  IMAD.MOV R84, RZ, RZ, -R16 ;  /* 0x000000ffff547224 */ /* 0x000fe400078e0a10 */
[----:B------:R-:W-:Y:S01]  /*34f0*/  IMAD.HI.U32 R16, R18, R55, RZ ;  /* 0x0000003712107227 */ /* 0x000fe200078e00ff */
[----:B------:R-:W-:-:S03]  /*3500*/  ISETP.GT.U32.AND P4, PT, R17, R80, PT ;  /* 0x000000501100720c */ /* 0x000fc60003f84070 */
[----:B------:R-:W-:-:S04]  /*3510*/  IMAD.HI.U32 R51, R18, R86, RZ ;  /* 0x0000005612337227 */ /* 0x000fc800078e00ff */
[----:B------:R-:W-:Y:S01]  /*3520*/  @!P3 IMAD.MOV R72, RZ, RZ, -R72 ;  /* 0x000000ffff48b224 */ /* 0x000fe200078e0a48 */
[C---:B------:R-:W-:Y:S01]  /*3530*/  ISETP.GT.U32.AND P3, PT, R17.reuse, R82, PT ;  /* 0x000000521100720c */ /* 0x040fe20003f64070 */
[C---:B------:R-:W-:Y:S02]  /*3540*/  IMAD R18, R17.reuse, R84, R53 ;  /* 0x0000005411127224 */ /* 0x040fe400078e0235 */
[----:B------:R-:W-:Y:S02]  /*3550*/  IMAD.MOV R16, RZ, RZ, -R16 ;  /* 0x000000ffff107224 */ /* 0x000fe400078e0a10 */
[----:B------:R-:W-:Y:S02]  /*3560*/  IMAD.MOV R51, RZ, RZ, -R51 ;  /* 0x000000ffff337224 */ /* 0x000fe400078e0a33 */
[C---:B------:R-:W-:Y:S02]  /*3570*/  IMAD R84, R17.reuse, R16, R55 ;  /* 0x0000001011547224 */ /* 0x040fe400078e0237 */
[----:B------:R-:W-:-:S02]  /*3580*/  IMAD R86, R17, R51, R86 ;  /* 0x0000003311567224 */ /* 0x000fc400078e0256 */
[----:B------:R-:W-:Y:S01]  /*3590*/  @!P5 IMAD.MOV R74, RZ, RZ, -R74 ;  /* 0x000000ffff4ad224 */ /* 0x000fe200078e0a4a */
[C---:B------:R-:W-:Y:S01]  /*35a0*/  ISETP.GT.U32.AND P5, PT, R17.reuse, R18, PT ;  /* 0x000000121100720c */ /* 0x040fe20003fa4070 */
[--C-:B------:R-:W-:Y:S01]  /*35b0*/  @!P6 IMAD.IADD R76, R76, 0x1, -R17.reuse ;  /* 0x000000014c4ce824 */ /* 0x100fe200078e0a11 */
[C---:B------:R-:W-:Y:S01]  /*35c0*/  ISETP.GT.U32.AND P6, PT, R17.reuse, R84, PT ;  /* 0x000000541100720c */ /* 0x040fe20003fc4070 */
[--C-:B------:R-:W-:Y:S01]  /*35d0*/  @!P2 IMAD.IADD R78, R78, 0x1, -R17.reuse ;  /* 0x000000014e4ea824 */ /* 0x100fe200078e0a11 */
[----:B------:R-:W-:Y:S01]  /*35e0*/  ISETP.GT.U32.AND P2, PT, R17, R86, PT ;  /* 0x000000561100720c */ /* 0x000fe20003f44070 */
[--C-:B------:R-:W-:Y:S01]  /*35f0*/  @!P4 IMAD.IADD R80, R80, 0x1, -R17.reuse ;  /* 0x000000015050c824 */ /* 0x100fe200078e0a11 */
[----:B------:R-:W-:Y:S01]  /*3600*/  ISETP.GE.AND P4, PT, R63, RZ, PT ;  /* 0x000000ff3f00720c */ /* 0x000fe20003f86270 */
[----:B------:R-:W-:Y:S01]  /*3610*/  @!P3 IMAD.IADD R82, R82, 0x1, -R17 ;  /* 0x000000015252b824 */ /* 0x000fe200078e0a11 */
[----:B------:R-:W-:-:S05]  /*3620*/  ISETP.GE.AND P3, PT, R67, RZ, PT ;  /* 0x000000ff4300720c */ /* 0x000fca0003f66270 */
[--C-:B------:R-:W-:Y:S02]  /*3630*/  @!P5 IMAD.IADD R18, R18, 0x1, -R17.reuse ;  /* 0x000000011212d824 */ /* 0x100fe400078e0a11 */
[--C-:B------:R-:W-:Y:S02]  /*3640*/  @!P6 IMAD.IADD R84, R84, 0x1, -R17.reuse ;  /* 0x000000015454e824 */ /* 0x100fe400078e0a11 */
[----:B------:R-:W-:Y:S01]  /*3650*/  @!P2 IMAD.IADD R86, R86, 0x1, -R17 ;  /* 0x000000015656a824 */ /* 0x000fe200078e0a11 */
[C---:B------:R-:W-:Y:S01]  /*3660*/  ISETP.GT.U32.AND P2, PT, R17.reuse, R18, PT ;  /* 0x000000121100720c */ /* 0x040fe20003f44070 */
[----:B------:R-:W-:Y:S02]  /*3670*/  @!P4 IMAD.MOV R76, RZ, RZ, -R76 ;  /* 0x000000ffff4cc224 */ /* 0x000fe400078e0a4c */
[----:B------:R-:W-:Y:S01]  /*3680*/  @!P3 IMAD.MOV R78, RZ, RZ, -R78 ;  /* 0x000000ffff4eb224 */ /* 0x000fe200078e0a4e */
[C---:B------:R-:W-:Y:S02]  /*3690*/  ISETP.GT.U32.AND P3, PT, R17.reuse, R84, PT ;  /* 0x000000541100720c */ /* 0x040fe40003f64070 */
[----:B------:R-:W-:Y:S01]  /*36a0*/  ISETP.GT.U32.AND P4, PT, R17, R86, PT ;  /* 0x000000561100720c */ /* 0x000fe20003f84070 */
[----:B------:R-:W-:-:S02]  /*36b0*/  VIADD R16, R148, 0xffffffc0 ;  /* 0xffffffc094107836 */ /* 0x000fc40000000000 */
[----:B------:R-:W-:Y:S01]  /*36c0*/  IMAD.IADD R39, R40, 0x1, R39 ;  /* 0x0000000128277824 */ /* 0x000fe200078e0227 */
[----:B------:R-:W-:-:S03]  /*36d0*/  ISETP.GE.AND P5, PT, R69, RZ, PT ;  /* 0x000000ff4500720c */ /* 0x000fc60003fa6270 */
[----:B------:R-:W-:Y:S01]  /*36e0*/  @!P2 IMAD.IADD R18, R18, 0x1, -R17 ;  /* 0x000000011212a824 */ /* 0x000fe200078e0a11 */
[----:B------:R-:W-:Y:S01]  /*36f0*/  ISETP.GE.U32.AND P2, PT, R16, 0x7fffff81, PT ;  /* 0x7fffff811000780c */ /* 0x000fe20003f46070 */
[----:B------:R-:W-:Y:S01]  /*3700*/  IMAD.IADD R35, R36, 0x1, R35 ;  /* 0x0000000124237824 */ /* 0x000fe200078e0223 */
[----:B------:R-:W-:Y:S01]  /*3710*/  LOP3.LUT R39, R39, 0x3, RZ, 0xc0, !PT ;  /* 0x0000000327277812 */ /* 0x000fe200078ec0ff */
[--C-:B------:R-:W-:Y:S02]  /*3720*/  @!P3 IMAD.IADD R84, R84, 0x1, -R17.reuse ;  /* 0x000000015454b824 */ /* 0x100fe400078e0a11 */
[----:B------:R-:W-:Y:S01]  /*3730*/  @!P4 IMAD.IADD R86, R86, 0x1, -R17 ;  /* 0x000000015656c824 */ /* 0x000fe200078e0a11 */
[----:B------:R-:W-:Y:S01]  /*3740*/  SEL R17, RZ, 0x1, P2 ;  /* 0x00000001ff117807 */ /* 0x000fe20001000000 */
[----:B------:R-:W-:Y:S01]  /*3750*/  IMAD.IADD R47, R50, 0x1, R47 ;  /* 0x00000001322f7824 */ /* 0x000fe200078e022f */
[----:B------:R-:W-:Y:S01]  /*3760*/  LOP3.LUT R35, R35, 0x3, RZ, 0xc0, !PT ;  /* 0x0000000323237812 */ /* 0x000fe200078ec0ff */
[----:B------:R-:W-:Y:S01]  /*3770*/  IMAD.IADD R41, R42, 0x1, R41 ;  /* 0x000000012a297824 */ /* 0x000fe200078e0229 */
[----:B------:R-:W-:Y:S01]  /*3780*/  IADD3 R23, PT, PT, R39, R24, R23 ;  /* 0x0000001827177210 */ /* 0x000fe20007ffe017 */
[----:B------:R-:W-:Y:S01]  /*3790*/  IMAD.IADD R17, R17, 0x1, R44 ;  /* 0x0000000111117824 */ /* 0x000fe200078e022c */
[----:B------:R-:W-:-:S02]  /*37a0*/  ISETP.GE.AND P6, PT, R71, RZ, PT ;  /* 0x000000ff4700720c */ /* 0x000fc40003fc6270 */
[----:B------:R-:W-:Y:S01]  /*37b0*/  LOP3.LUT R47, R47, 0x3, RZ, 0xc0, !PT ;  /* 0x000000032f2f7812 */ /* 0x000fe200078ec0ff */
[----:B------:R-:W-:Y:S01]  /*37c0*/  IMAD.IADD R37, R38, 0x1, R37 ;  /* 0x0000000126257824 */ /* 0x000fe200078e0225 */
[----:B------:R-:W-:Y:S01]  /*37d0*/  IADD3 R19, PT, PT, R35, R20, R19 ;  /* 0x0000001423137210 */ /* 0x000fe20007ffe013 */
[----:B------:R-:W-:Y:S01]  /*37e0*/  IMAD.SHL.U32 R20, R23, 0x100, RZ ;  /* 0x0000010017147824 */ /* 0x000fe200078e00ff */
[----:B------:R-:W-:Y:S01]  /*37f0*/  IADD3 R31, PT, PT, R47, R34, R31 ;  /* 0x000000222f1f7210 */ /* 0x000fe20007ffe01f */
[----:B------:R-:W-:Y:S01]  /*3800*/  @!P5 IMAD.MOV R80, RZ, RZ, -R80 ;  /* 0x000000ffff50d224 */ /* 0x000fe200078e0a50 */
[----:B------:R-:W-:Y:S01]  /*3810*/  LOP3.LUT R41, R41, 0x3, RZ, 0xc0, !PT ;  /* 0x0000000329297812 */ /* 0x000fe200078ec0ff */
[----:B------:R-:W-:Y:S01]  /*3820*/  IMAD.IADD R43, R43, 0x1, R46 ;  /* 0x000000012b2b7824 */ /* 0x000fe200078e022e */
[----:B------:R-:W-:Y:S02]  /*3830*/  ISETP.GE.AND P5, PT, R73, RZ, PT ;  /* 0x000000ff4900720c */ /* 0x000fe40003fa6270 */
[----:B------:R-:W-:Y:S01]  /*3840*/  LOP3.LUT R17, R17, 0x3, RZ, 0xc0, !PT ;  /* 0x0000000311117812 */ /* 0x000fe200078ec0ff */
[----:B------:R-:W-:Y:S01]  /*3850*/  IMAD.SHL.U32 R31, R31, 0x100, RZ ;  /* 0x000001001f1f7824 */ /* 0x000fe200078e00ff */
[----:B------:R-:W-:Y:S01]  /*3860*/  LOP3.LUT R37, R37, 0x3, RZ, 0xc0, !PT ;  /* 0x0000000325257812 */ /* 0x000fe200078ec0ff */
[----:B------:R-:W-:Y:S01]  /*3870*/  IMAD.IADD R45, R48, 0x1, R45 ;  /* 0x00000001302d7824 */ /* 0x000fe200078e022d */
[----:B------:R-:W-:-:S02]  /*3880*/  IADD3 R25, PT, PT, R41, R26, R25 ;  /* 0x0000001a29197210 */ /* 0x000fc40007ffe019 */
[----:B------:R-:W-:Y:S02]  /*3890*/  LOP3.LUT R20, R20, 0xf00, RZ, 0xe2, !PT ;  /* 0x00000f0014147812 */ /* 0x000fe400078ee2ff */
[----:B------:R-:W-:Y:S02]  /*38a0*/  LOP3.LUT R43, R43, 0x3, RZ, 0xc0, !PT ;  /* 0x000000032b2b7812 */ /* 0x000fe400078ec0ff */
[----:B------:R-:W-:Y:S01]  /*38b0*/  IADD3 R17, PT, PT, R17, R28, R27 ;  /* 0x0000001c11117210 */ /* 0x000fe20007ffe01b */
[----:B------:R-:W-:Y:S01]  /*38c0*/  @!P6 IMAD.MOV R82, RZ, RZ, -R82 ;  /* 0x000000ffff52e224 */ /* 0x000fe200078e0a52 */
[----:B------:R-:W-:Y:S01]  /*38d0*/  IADD3 R21, PT, PT, R37, R22, R21 ;  /* 0x0000001625157210 */ /* 0x000fe20007ffe015 */
[----:B------:R-:W-:Y:S01]  /*38e0*/  IMAD R25, R25, 0x1000, R20 ;  /* 0x0000100019197824 */ /* 0x000fe200078e0214 */
[----:B------:R-:W-:Y:S01]  /*38f0*/  LOP3.LUT R24, R19, 0xf, RZ, 0xc0, !PT ;  /* 0x0000000f13187812 */ /* 0x000fe200078ec0ff */
[----:B------:R-:W-:Y:S01]  /*3900*/  IMAD.MOV.U32 R20, RZ, RZ, R18 ;  /* 0x000000ffff147224 */ /* 0x000fe200078e0012 */
[----:B------:R-:W-:-:S02]  /*3910*/  ISETP.GE.AND P6, PT, R75, RZ, PT ;  /* 0x000000ff4b00720c */ /* 0x000fc40003fc6270 */
[----:B------:R-:W-:Y:S02]  /*3920*/  IADD3 R32, PT, PT, R43, R33, R32 ;  /* 0x000000212b207210 */ /* 0x000fe40007ffe020 */
[----:B------:R-:W-:Y:S01]  /*3930*/  LOP3.LUT R22, R17, 0xf, RZ, 0xc0, !PT ;  /* 0x0000000f11167812 */ /* 0x000fe200078ec0ff */
[----:B------:R-:W-:Y:S01]  /*3940*/  IMAD R17, R133, 0x13, RZ ;  /* 0x0000001385117824 */ /* 0x000fe200078e02ff */
[----:B------:R-:W-:Y:S02]  /*3950*/  LOP3.LUT R19, R31, 0xf00, RZ, 0xe2, !PT ;  /* 0x00000f001f137812 */ /* 0x000fe400078ee2ff */
[----:B------:R-:W-:Y:S01]  /*3960*/  LOP3.LUT R45, R45, 0x3, RZ, 0xc0, !PT ;  /* 0x000000032d2d7812 */ /* 0x000fe200078ec0ff */
[----:B------:R-:W-:Y:S01]  /*3970*/  @!P5 IMAD.MOV R20, RZ, RZ, -R20 ;  /* 0x000000ffff14d224 */ /* 0x000fe200078e0a14 */
[----:B------:R-:W-:Y:S01]  /*3980*/  ISETP.GE.AND P3, PT, R57, RZ, PT ;  /* 0x000000ff3900720c */ /* 0x000fe20003f66270 */
[----:B------:R-:W-:Y:S01]  /*3990*/  IMAD R32, R32, 0x1000, R19 ;  /* 0x0000100020207824 */ /* 0x000fe200078e0213 */
[----:B------:R-:W-:Y:S01]  /*39a0*/  IADD3 R29, PT, PT, R45, R30, R29 ;  /* 0x0000001e2d1d7210 */ /* 0x000fe20007ffe01d */
[----:B------:R-:W-:Y:S01]  /*39b0*/  IMAD R24, R21, 0x10, R24 ;  /* 0x0000001015187824 */ /* 0x000fe200078e0218 */
[----:B------:R-:W-:-:S02]  /*39c0*/  SHF.R.S32.HI R19, RZ, 0x1f, R17 ;  /* 0x0000001fff137819 */ /* 0x000fc40000011411 */
[----:B------:R-:W-:Y:S02]  /*39d0*/  IADD3 R28, P5, PT, R17, R160, RZ ;  /* 0x000000a0111c7210 */ /* 0x000fe40007fbe0ff */
[--C-:B------:R-:W-:Y:S02]  /*39e0*/  SHF.R.U32.HI R21, RZ, 0xc, R65.reuse ;  /* 0x0000000cff157819 */ /* 0x100fe40000011641 */
[----:B------:R-:W-:Y:S01]  /*39f0*/  SHF.R.U32.HI R18, RZ, 0xb, R65 ;  /* 0x0000000bff127819 */ /* 0x000fe20000011641 */
[----:B------:R-:W-:Y:S01]  /*3a00*/  IMAD R22, R29, 0x10, R22 ;  /* 0x000000101d167824 */ /* 0x000fe200078e0216 */
[----:B------:R-:W-:Y:S01]  /*3a10*/  LOP3.LUT P4, RZ, R21, 0x1, RZ, 0xc0, !PT ;  /* 0x0000000115ff7812 */ /* 0x000fe2000788c0ff */
[----:B------:R-:W-:Y:S01]  /*3a20*/  IMAD.X R29, R19, 0x1, R59, P5 ;  /* 0x00000001131d7824 */ /* 0x000fe200028e063b */
[----:B------:R-:W-:Y:S01]  /*3a30*/  LOP3.LUT P5, RZ, R18, 0x1, RZ, 0xc0, !PT ;  /* 0x0000000112ff7812 */ /* 0x000fe200078ac0ff */
[----:B------:R-:W-:Y:S01]  /*3a40*/  @!P6 IMAD.MOV R84, RZ, RZ, -R84 ;  /* 0x000000ffff54e224 */ /* 0x000fe200078e0a54 */
[----:B------:R-:W-:Y:S01]  /*3a50*/  ISETP.NE.AND P6, PT, R49, RZ, PT ;  /* 0x000000ff3100720c */ /* 0x000fe20003fc5270 */
[----:B------:R-:W-:-:S02]  /*3a60*/  IMAD R18, R133, 0x14, RZ ;  /* 0x0000001485127824 */ /* 0x000fc400078e02ff */
[----:B------:R-:W-:Y:S01]  /*3a70*/  IMAD.MOV.U32 R118, RZ, RZ, R86 ;  /* 0x000000ffff767224 */ /* 0x000fe200078e0056 */
[----:B------:R-:W-:Y:S02]  /*3a80*/  LOP3.LUT R49, RZ, R49, RZ, 0x33, !PT ;  /* 0x00000031ff317212 */ /* 0x000fe400078e33ff */
[----:B------:R-:W-:Y:S02]  /*3a90*/  LOP3.LUT R21, R22, 0xff, RZ, 0xc0, !PT ;  /* 0x000000ff16157812 */ /* 0x000fe400078ec0ff */
[----:B------:R-:W-:Y:S01]  /*3aa0*/  LOP3.LUT R24, R24, 0xff, RZ, 0xc0, !PT ;  /* 0x000000ff18187812 */ /* 0x000fe200078ec0ff */
[----:B------:R-:W-:Y:S01]  /*3ab0*/  @!P3 IMAD.MOV R118, RZ, RZ, -R118 ;  /* 0x000000ffff76b224 */ /* 0x000fe200078e0a76 */
[----:B------:R-:W-:Y:S01]  /*3ac0*/  SHF.R.S32.HI R23, RZ, 0x1f, R18 ;  /* 0x0000001fff177819 */ /* 0x000fe20000011412 */
[----:B------:R-:W-:Y:S01]  /*3ad0*/  IMAD R19, R133, 0x3a, RZ ;  /* 0x0000003a85137824 */ /* 0x000fe200078e02ff */
[----:B------:R-:W-:Y:S01]  /*3ae0*/  IADD3 R30, P3, PT, R18, R160, RZ ;  /* 0x000000a0121e7210 */ /* 0x000fe20007f7e0ff */
[----:B------:R-:W-:Y:S01]  /*3af0*/  IMAD.IADD R21, R32, 0x1, R21 ;  /* 0x0000000120157824 */ /* 0x000fe200078e0215 */
[----:B------:R-:W-:Y:S01]  /*3b00*/  SEL R87, R49, R20, !P6 ;  /* 0x0000001431577207 */ /* 0x000fe20007000000 */
[----:B------:R-:W-:Y:S01]  /*3b10*/  IMAD.IADD R24, R25, 0x1, R24 ;  /* 0x0000000119187824 */ /* 0x000fe200078e0218 */
[----:B------:R1:W3:Y:S01]  /*3b20*/  @P4 LDG.E.U8 R191, desc[UR26][R28.64] ;  /* 0x0000001a1cbf4981 */ /* 0x0002e2000c1e1100 */
[----:B------:R-:W-:Y:S01]  /*3b30*/  IMAD.SHL.U32 R20, R133, 0x10, RZ ;  /* 0x0000001085147824 */ /* 0x000fe200078e00ff */
[----:B------:R-:W-:Y:S01]  /*3b40*/  SEL R99, R49, R78, !P6 ;  /* 0x0000004e31637207 */ /* 0x000fe20007000000 */
[----:B------:R-:W-:Y:S01]  /*3b50*/  IMAD.X R31, R23, 0x1, R59, P3 ;  /* 0x00000001171f7824 */ /* 0x000fe200018e063b */
[----:B------:R-:W-:Y:S01]  /*3b60*/  IADD3 RZ, P3, PT, R19, R58, RZ ;  /* 0x0000003a13ff7210 */ /* 0x000fe20007f7e0ff */
[----:B------:R-:W-:Y:S01]  /*3b70*/  IMAD R22, R133, 0x16, RZ ;  /* 0x0000001685167824 */ /* 0x000fe200078e02ff */
[----:B------:R-:W-:Y:S01]  /*3b80*/  PRMT R132, R21, 0x5410, R24 ;  /* 0x0000541015847816 */ /* 0x000fe20000000018 */
[----:B------:R-:W-:Y:S01]  /*3b90*/  IMAD R21, R133, 0x15, RZ ;  /* 0x0000001585157824 */ /* 0x000fe200078e02ff */
[----:B0-----:R-:W-:Y:S01]  /*3ba0*/  SHF.R.S32.HI R58, RZ, 0x1f, R20 ;  /* 0x0000001fff3a7819 */ /* 0x001fe20000011414 */
[----:B------:R0:W3:Y:S01]  /*3bb0*/  @P5 LDG.E.U8 R210, desc[UR26][R30.64] ;  /* 0x0000001a1ed25981 */ /* 0x0000e2000c1e1100 */
[----:B------:R-:W-:-:S02]  /*3bc0*/  IADD3 R78, P4, PT, R20, R160, RZ ;  /* 0x000000a0144e7210 */ /* 0x000fc40007f9e0ff */
[C---:B------:R-:W-:Y:S02]  /*3bd0*/  SEL R113, R49.reuse, R74, !P6 ;  /* 0x0000004a31717207 */ /* 0x040fe40007000000 */
[----:B------:R-:W-:Y:S01]  /*3be0*/  SEL R86, R49, R76, !P6 ;  /* 0x0000004c31567207 */ /* 0x000fe20007000000 */
[----:B------:R-:W-:Y:S01]  /*3bf0*/  IMAD.X R79, R58, 0x1, R59, P4 ;  /* 0x000000013a4f7824 */ /* 0x000fe200020e063b */
[----:B------:R-:W-:Y:S01]  /*3c00*/  SHF.R.S32.HI R61, RZ, 0x1f, R21 ;  /* 0x0000001fff3d7819 */ /* 0x000fe20000011415 */
[C---:B------:R-:W-:Y:S01]  /*3c10*/  IMAD R23, R133.reuse, 0x17, RZ ;  /* 0x0000001785177824 */ /* 0x040fe200078e02ff */
[----:B------:R-:W-:Y:S01]  /*3c20*/  SHF.R.S32.HI R63, RZ, 0x1f, R22 ;  /* 0x0000001fff3f7819 */ /* 0x000fe20000011416 */
[----:B------:R-:W-:Y:S01]  /*3c30*/  IMAD R24, R133, 0x18, RZ ;  /* 0x0000001885187824 */ /* 0x000fe200078e02ff */
[-C--:B------:R-:W-:Y:S02]  /*3c40*/  IADD3 R76, P5, PT, R21, R160.reuse, RZ ;  /* 0x000000a0154c7210 */ /* 0x080fe40007fbe0ff */
[----:B------:R-:W-:-:S02]  /*3c50*/  IADD3 R74, P4, PT, R22, R160, RZ ;  /* 0x000000a0164a7210 */ /* 0x000fc40007f9e0ff */
[----:B------:R-:W-:Y:S01]  /*3c60*/  SEL R95, R49, R70, !P6 ;  /* 0x00000046315f7207 */ /* 0x000fe20007000000 */
[--C-:B------:R-:W-:Y:S01]  /*3c70*/  IMAD.X R77, R61, 0x1, R59.reuse, P5 ;  /* 0x000000013d4d7824 */ /* 0x100fe200028e063b */
        /* <DEDUP_REMOVED lines=15> */
[----:B-1----:R-:W-:Y:S01]  /*3d70*/  IMAD R28, R133, 0x1c, RZ ;  /* 0x0000001c851c7824 */ /* 0x002fe200078e02ff */
[-C--:B------:R-:W-:Y:S02]  /*3d80*/  IADD3 R68, P5, PT, R25, R160.reuse, RZ ;  /* 0x000000a019447210 */ /* 0x080fe40007fbe0ff */
[-C--:B------:R-:W-:Y:S01]  /*3d90*/  IADD3 R66, P4, PT, R26, R160.reuse, RZ ;  /* 0x000000a01a427210 */ /* 0x080fe20007f9e0ff */
[----:B------:R-:W-:Y:S01]  /*3da0*/  IMAD R29, R133, 0x1d, RZ ;  /* 0x0000001d851d7824 */ /* 0x000fe200078e02ff */
[----:B------:R-:W-:Y:S01]  /*3db0*/  SHF.R.S32.HI R85, RZ, 0x1f, R27 ;  /* 0x0000001fff557819 */ /* 0x000fe2000001141b */
[--C-:B------:R-:W-:Y:S01]  /*3dc0*/  IMAD.X R69, R81, 0x1, R59.reuse, P5 ;  /* 0x0000000151457824 */ /* 0x100fe200028e063b */
[----:B------:R-:W-:Y:S01]  /*3dd0*/  SHF.R.S32.HI R119, RZ, 0x1f, R28 ;  /* 0x0000001fff777819 */ /* 0x000fe2000001141c */
[----:B------:R-:W-:Y:S01]  /*3de0*/  IMAD.X R67, R83, 0x1, R59, P4 ;  /* 0x0000000153437824 */ /* 0x000fe200020e063b */
[-C--:B------:R-:W-:Y:S01]  /*3df0*/  IADD3 R212, P5, PT, R27, R160.reuse, RZ ;  /* 0x000000a01bd47210 */ /* 0x080fe20007fbe0ff */
[C---:B0-----:R-:W-:Y:S01]  /*3e00*/  IMAD R30, R133.reuse, 0x1e, RZ ;  /* 0x0000001e851e7824 */ /* 0x041fe200078e02ff */
[-C--:B------:R-:W-:Y:S01]  /*3e10*/  IADD3 R152, P4, PT, R28, R160.reuse, RZ ;  /* 0x000000a01c987210 */ /* 0x080fe20007f9e0ff */
[----:B------:R-:W-:Y:S01]  /*3e20*/  IMAD R31, R133, 0x1f, RZ ;  /* 0x0000001f851f7824 */ /* 0x000fe200078e02ff */
[----:B------:R-:W-:Y:S01]  /*3e30*/  SHF.R.S32.HI R121, RZ, 0x1f, R29 ;  /* 0x0000001fff797819 */ /* 0x000fe2000001141d */
[--C-:B------:R-:W-:Y:S01]  /*3e40*/  IMAD.X R213, R85, 0x1, R59.reuse, P5 ;  /* 0x0000000155d57824 */ /* 0x100fe200028e063b */
[----:B------:R-:W-:Y:S01]  /*3e50*/  SHF.R.S32.HI R123, RZ, 0x1f, R30 ;  /* 0x0000001fff7b7819 */ /* 0x000fe2000001141e */
[----:B------:R-:W-:Y:S01]  /*3e60*/  IMAD.X R153, R119, 0x1, R59, P4 ;  /* 0x0000000177997824 */ /* 0x000fe200020e063b */
[-C--:B------:R-:W-:Y:S01]  /*3e70*/  IADD3 R222, P5, PT, R29, R160.reuse, RZ ;  /* 0x000000a01dde7210 */ /* 0x080fe20007fbe0ff */
[C---:B------:R-:W-:Y:S01]  /*3e80*/  IMAD.SHL.U32 R32, R133.reuse, 0x20, RZ ;  /* 0x0000002085207824 */ /* 0x040fe200078e00ff */
[-C--:B------:R-:W-:Y:S01]  /*3e90*/  IADD3 R250, P4, PT, R30, R160.reuse, RZ ;  /* 0x000000a01efa7210 */ /* 0x080fe20007f9e0ff */
[----:B------:R-:W-:Y:S01]  /*3ea0*/  IMAD R33, R133, 0x21, RZ ;  /* 0x0000002185217824 */ /* 0x000fe200078e02ff */
[----:B------:R-:W-:Y:S01]  /*3eb0*/  SHF.R.S32.HI R125, RZ, 0x1f, R31 ;  /* 0x0000001fff7d7819 */ /* 0x000fe2000001141f */
[--C-:B------:R-:W-:Y:S01]  /*3ec0*/  IMAD.X R223, R121, 0x1, R59.reuse, P5 ;  /* 0x0000000179df7824 */ /* 0x100fe200028e063b */
[----:B------:R-:W-:Y:S01]  /*3ed0*/  SHF.R.S32.HI R127, RZ, 0x1f, R32 ;  /* 0x0000001fff7f7819 */ /* 0x000fe20000011420 */
[----:B------:R-:W-:Y:S01]  /*3ee0*/  IMAD.X R251, R123, 0x1, R59, P4 ;  /* 0x000000017bfb7824 */ /* 0x000fe200020e063b */
[-C--:B------:R-:W-:Y:S01]  /*3ef0*/  IADD3 R144, P5, PT, R31, R160.reuse, RZ ;  /* 0x000000a01f907210 */ /* 0x080fe20007fbe0ff */
[C---:B------:R-:W-:Y:S01]  /*3f00*/  IMAD R34, R133.reuse, 0x22, RZ ;  /* 0x0000002285227824 */ /* 0x040fe200078e02ff */
        /* <DEDUP_REMOVED lines=53> */
[--C-:B------:R-:W-:Y:S01]  /*4260*/  IMAD.X R237, R63, 0x1, R59.reuse, P4 ;  /* 0x000000013fed7824 */ /* 0x100fe200020e063b */
[-C--:B------:R-:W-:Y:S01]  /*4270*/  IADD3 R234, P5, PT, R45, R160.reuse, RZ ;  /* 0x000000a02dea7210 */ /* 0x080fe20007fbe0ff */
[C---:B------:R-:W-:Y:S01]  /*4280*/  IMAD R48, R133.reuse, 0x30, RZ ;  /* 0x0000003085307824 */ /* 0x040fe200078e02ff */
[----:B------:R-:W-:Y:S01]  /*4290*/  IADD3 R230, P4, PT, R46, R160, RZ ;  /* 0x000000a02ee67210 */ /* 0x000fe20007f9e0ff */
[----:B------:R-:W-:Y:S01]  /*42a0*/  IMAD R50, R133, 0x32, RZ ;  /* 0x0000003285327824 */ /* 0x000fe200078e02ff */
[----:B------:R-:W-:Y:S01]  /*42b0*/  SEL R90, R49, R90, !P6 ;  /* 0x0000005a315a7207 */ /* 0x000fe20007000000 */
[--C-:B------:R-:W-:Y:S01]  /*42c0*/  IMAD.X R235, R81, 0x1, R59.reuse, P5 ;  /* 0x0000000151eb7824 */ /* 0x100fe200028e063b */
[----:B------:R-:W-:Y:S01]  /*42d0*/  SEL R92, R49, R92, !P6 ;  /* 0x0000005c315c7207 */ /* 0x000fe20007000000 */
[----:B------:R-:W-:Y:S01]  /*42e0*/  IMAD.X R231, R83, 0x1, R59, P4 ;  /* 0x0000000153e77824 */ /* 0x000fe200020e063b */
[----:B------:R-:W-:-:S02]  /*42f0*/  SEL R93, R49, R93, !P6 ;  /* 0x0000005d315d7207 */ /* 0x000fc40007000000 */
[C---:B------:R-:W-:Y:S02]  /*4300*/  SEL R117, R49.reuse, R117, !P6 ;  /* 0x0000007531757207 */ /* 0x040fe40007000000 */
[C---:B------:R-:W-:Y:S02]  /*4310*/  SEL R94, R49.reuse, R94, !P6 ;  /* 0x0000005e315e7207 */ /* 0x040fe40007000000 */
[C---:B------:R-:W-:Y:S02]  /*4320*/  SEL R96, R49.reuse, R96, !P6 ;  /* 0x0000006031607207 */ /* 0x040fe40007000000 */
[C---:B------:R-:W-:Y:S02]  /*4330*/  SEL R97, R49.reuse, R97, !P6 ;  /* 0x0000006131617207 */ /* 0x040fe40007000000 */
[C---:B------:R-:W-:Y:S02]  /*4340*/  SEL R98, R49.reuse, R98, !P6 ;  /* 0x0000006231627207 */ /* 0x040fe40007000000 */
        /* <DEDUP_REMOVED lines=15> */
[----:B------:R-:W-:Y:S01]  /*4440*/  SEL R118, R49, R118, !P6 ;  /* 0x0000007631767207 */ /* 0x000fe20007000000 */
[----:B------:R-:W-:Y:S01]  /*4450*/  IMAD R49, R133, 0x31, RZ ;  /* 0x0000003185317824 */ /* 0x000fe200078e02ff */
[----:B------:R-:W-:Y:S02]  /*4460*/  SHF.R.S32.HI R85, RZ, 0x1f, R47 ;  /* 0x0000001fff557819 */ /* 0x000fe4000001142f */
[----:B------:R-:W-:Y:S02]  /*4470*/  SHF.R.S32.HI R119, RZ, 0x1f, R48 ;  /* 0x0000001fff777819 */ /* 0x000fe40000011430 */
[----:B------:R-:W-:-:S02]  /*4480*/  IADD3 R232, P5, PT, R47, R160, RZ ;  /* 0x000000a02fe87210 */ /* 0x000fc40007fbe0ff */
        /* <DEDUP_REMOVED lines=27> */
[----:B------:R-:W-:Y:S01]  /*4640*/  IMAD.X R165, R58, 0x1, R59, P5 ;  /* 0x000000013aa57824 */ /* 0x000fe200028e063b */
[----:B------:R-:W-:Y:S01]  /*4650*/  SHF.R.S32.HI R83, RZ, 0x1f, R57 ;  /* 0x0000001fff537819 */ /* 0x000fe20000011439 */
[----:B------:R-:W-:Y:S01]  /*4660*/  IMAD.X R143, R61, 0x1, R59, P4 ;  /* 0x000000013d8f7824 */ /* 0x000fe200020e063b */
[----:B------:R-:W-:-:S02]  /*4670*/  IADD3 R140, P5, PT, R55, R160, RZ ;  /* 0x000000a0378c7210 */ /* 0x000fc40007fbe0ff */
[----:B------:R-:W-:Y:S02]  /*4680*/  IADD3 R162, P4, PT, R57, R162, RZ ;  /* 0x000000a239a27210 */ /* 0x000fe40007f9e0ff */
[----:B------:R-:W-:Y:S01]  /*4690*/  SHF.R.U64 R58, R132, 0x5, RZ ;  /* 0x00000005843a7819 */ /* 0x000fe200000012ff */
[--C-:B------:R-:W-:Y:S01]  /*46a0*/  IMAD.X R141, R63, 0x1, R59.reuse, P5 ;  /* 0x000000013f8d7824 */ /* 0x100fe200028e063b */
[----:B------:R-:W-:Y:S01]  /*46b0*/  SHF.R.S32.HI R81, RZ, 0x1f, R56 ;  /* 0x0000001fff517819 */ /* 0x000fe20000011438 */
[----:B------:R-:W-:Y:S01]  /*46c0*/  IMAD.X R163, R83, 0x1, R59, P4 ;  /* 0x0000000153a37824 */ /* 0x000fe200020e063b */
[----:B------:R-:W-:Y:S02]  /*46d0*/  IADD3 R160, P5, PT, R56, R160, RZ ;  /* 0x000000a038a07210 */ /* 0x000fe40007fbe0ff */
[----:B------:R-:W-:Y:S02]  /*46e0*/  LOP3.LUT P4, RZ, R58, 0x1, RZ, 0xc0, !PT ;  /* 0x000000013aff7812 */ /* 0x000fe4000788c0ff */
[----:B------:R-:W-:Y:S01]  /*46f0*/  SHF.R.S32.HI R58, RZ, 0x1f, R19 ;  /* 0x0000001fff3a7819 */ /* 0x000fe20000011413 */
[----:B------:R-:W-:Y:S01]  /*4700*/  IMAD.X R161, R81, 0x1, R59, P5 ;  /* 0x0000000151a17824 */ /* 0x000fe200028e063b */
[----:B------:R-:W-:-:S03]  /*4710*/  IADD3 R134, P6, PT, R146, UR20, RZ ;  /* 0x0000001492867c10 */ /* 0x000fc6000ffde0ff */
[----:B------:R-:W-:Y:S01]  /*4720*/  IMAD.X R81, R58, 0x1, R59, P3 ;  /* 0x000000013a517824 */ /* 0x000fe200018e063b */
[----:B------:R-:W-:Y:S01]  /*4730*/  SHF.R.U64 R60, R132, 0x4, RZ ;  /* 0x00000004843c7819 */ /* 0x000fe200000012ff */
[----:B------:R-:W-:Y:S02]  /*4740*/  IMAD R59, R133, 0x3b, RZ ;  /* 0x0000003b853b7824 */ /* 0x000fe400078e02ff */
[----:B------:R-:W-:Y:S01]  /*4750*/  IMAD.IADD R80, R19, 0x1, R134 ;  /* 0x0000000113507824 */ /* 0x000fe200078e0286 */
[----:B------:R-:W-:Y:S01]  /*4760*/  LOP3.LUT P5, RZ, R60, 0x1, RZ, 0xc0, !PT ;  /* 0x000000013cff7812 */ /* 0x000fe200078ac0ff */
[----:B------:R-:W-:Y:S01]  /*4770*/  IMAD R60, R133, 0x3c, RZ ;  /* 0x0000003c853c7824 */ /* 0x000fe200078e02ff */
[----:B------:R-:W-:Y:S02]  /*4780*/  SHF.R.U64 R62, R132, 0x3, RZ ;  /* 0x00000003843e7819 */ /* 0x000fe400000012ff */
[----:B------:R-:W-:Y:S01]  /*4790*/  SHF.R.S32.HI R61, RZ, 0x1f, R59 ;  /* 0x0000001fff3d7819 */ /* 0x000fe2000001143b */
[----:B------:R0:W3:Y:S01]  /*47a0*/  @P4 LDG.E.U8 R203, desc[UR26][R80.64] ;  /* 0x0000001a50cb4981 */ /* 0x0000e2000c1e1100 */
[----:B--2---:R-:W-:-:S02]  /*47b0*/  IADD3.X R150, PT, PT, R147, UR11, RZ, P6, !PT ;  /* 0x0000000b93967c10 */ /* 0x004fc4000b7fe4ff */
[-C--:B------:R-:W-:Y:S02]  /*47c0*/  IADD3 R84, P3, PT, R59, R134.reuse, RZ ;  /* 0x000000863b547210 */ /* 0x080fe40007f7e0ff */
[----:B------:R-:W-:Y:S02]  /*47d0*/  LOP3.LUT P4, RZ, R62, 0x1, RZ, 0xc0, !PT ;  /* 0x000000013eff7812 */ /* 0x000fe4000788c0ff */
[----:B------:R-:W-:Y:S01]  /*47e0*/  SHF.R.S32.HI R62, RZ, 0x1f, R60 ;  /* 0x0000001fff3e7819 */ /* 0x000fe2000001143c */
[--C-:B------:R-:W-:Y:S01]  /*47f0*/  IMAD.X R85, R61, 0x1, R150.reuse, P3 ;  /* 0x000000013d557824 */ /* 0x100fe200018e0696 */
[-C--:B------:R-:W-:Y:S02]  /*4800*/  IADD3 R82, P3, PT, R60, R134.reuse, RZ ;  /* 0x000000863c527210 */ /* 0x080fe40007f7e0ff */
[----:B------:R-:W-:Y:S02]  /*4810*/  SHF.R.U64 R63, R132, 0x2, RZ ;  /* 0x00000002843f7819 */ /* 0x000fe400000012ff */
[--C-:B0-----:R-:W-:Y:S01]  /*4820*/  SHF.R.U32.HI R81, RZ, 0xf, R65.reuse ;  /* 0x0000000fff517819 */ /* 0x101fe20000011641 */
[----:B------:R-:W-:Y:S01]  /*4830*/  IMAD.X R83, R62, 0x1, R150, P3 ;  /* 0x000000013e537824 */ /* 0x000fe200018e0696 */
[----:B------:R-:W-:Y:S01]  /*4840*/  LOP3.LUT P3, RZ, R63, 0x1, RZ, 0xc0, !PT ;  /* 0x000000013fff7812 */ /* 0x000fe2000786c0ff */
[----:B------:R-:W-:Y:S01]  /*4850*/  IMAD R63, R133, 0x3d, RZ ;  /* 0x0000003d853f7824 */ /* 0x000fe200078e02ff */
[----:B------:R-:W-:Y:S01]  /*4860*/  SHF.R.U32.HI R116, RZ, 0xa, R65 ;  /* 0x0000000aff747819 */ /* 0x000fe20000011641 */
[----:B------:R-:W2:Y:S03]  /*4870*/  @P5 LDG.E.U8 R177, desc[UR26][R84.64] ;  /* 0x0000001a54b15981 */ /* 0x000ea6000c1e1100 */
[----:B------:R-:W-:Y:S01]  /*4880*/  SHF.R.S32.HI R64, RZ, 0x1f, R63 ;  /* 0x0000001fff407819 */ /* 0x000fe2000001143f */
[----:B------:R0:W2:Y:S01]  /*4890*/  @P4 LDG.E.U8 R198, desc[UR26][R82.64] ;  /* 0x0000001a52c64981 */ /* 0x0000a2000c1e1100 */
[----:B------:R-:W-:-:S02]  /*48a0*/  IADD3 R80, P4, PT, R63, R134, RZ ;  /* 0x000000863f507210 */ /* 0x000fc40007f9e0ff */
[----:B------:R-:W-:Y:S02]  /*48b0*/  LOP3.LUT P5, RZ, R81, 0x1, RZ, 0xc0, !PT ;  /* 0x0000000151ff7812 */ /* 0x000fe400078ac0ff */
[----:B------:R-:W-:Y:S01]  /*48c0*/  PRMT R184, RZ, 0x7610, R184 ;  /* 0x00007610ffb87816 */ /* 0x000fe200000000b8 */
[----:B------:R-:W-:Y:S01]  /*48d0*/  IMAD.X R81, R64, 0x1, R150, P4 ;  /* 0x0000000140517824 */ /* 0x000fe200020e0696 */
[----:B0-----:R-:W-:-:S04]  /*48e0*/  SHF.R.U32.HI R82, RZ, 0x9, R65 ;  /* 0x00000009ff527819 */ /* 0x001fc80000011641 */
[----:B------:R0:W2:Y:S01]  /*48f0*/  @P3 LDG.E.U8 R184, desc[UR26][R80.64] ;  /* 0x0000001a50b83981 */ /* 0x0000a2000c1e1100 */
[----:B------:R-:W-:Y:S02]  /*4900*/  LOP3.LUT P4, RZ, R116, 0x1, RZ, 0xc0, !PT ;  /* 0x0000000174ff7812 */ /* 0x000fe4000788c0ff */
[----:B------:R-:W-:Y:S02]  /*4910*/  LOP3.LUT P6, RZ, R82, 0x1, RZ, 0xc0, !PT ;  /* 0x0000000152ff7812 */ /* 0x000fe400078cc0ff */
[----:B------:R-:W-:Y:S02]  /*4920*/  SHF.R.U32.HI R82, RZ, 0x8, R65 ;  /* 0x00000008ff527819 */ /* 0x000fe40000011641 */
[----:B------:R-:W-:Y:S02]  /*4930*/  PRMT R192, RZ, 0x7610, R192 ;  /* 0x00007610ffc07816 */ /* 0x000fe400000000c0 */
[----:B------:R-:W-:Y:S02]  /*4940*/  LOP3.LUT P3, RZ, R82, 0x1, RZ, 0xc0, !PT ;  /* 0x0000000152ff7812 */ /* 0x000fe4000786c0ff */
[----:B------:R-:W-:-:S02]  /*4950*/  PRMT R218, RZ, 0x7610, R218 ;  /* 0x00007610ffda7816 */ /* 0x000fc400000000da */
[----:B0-----:R-:W-:Y:S01]  /*4960*/  SHF.R.U32.HI R80, RZ, 0x6, R65 ;  /* 0x00000006ff507819 */ /* 0x001fe20000011641 */
[----:B------:R-:W2:Y:S01]  /*4970*/  @P4 LDG.E.U8 R192, desc[UR26][R76.64] ;  /* 0x0000001a4cc04981 */ /* 0x000ea2000c1e1100 */
[----:B------:R-:W-:Y:S02]  /*4980*/  PRMT R155, RZ, 0x7610, R155 ;  /* 0x00007610ff9b7816 */ /* 0x000fe4000000009b */
[----:B------:R-:W-:Y:S01]  /*4990*/  LOP3.LUT P4, RZ, R80, 0x1, RZ, 0xc0, !PT ;  /* 0x0000000150ff7812 */ /* 0x000fe2000788c0ff */
[----:B------:R0:W2:Y:S01]  /*49a0*/  @P5 LDG.E.U8 R218, desc[UR26][R78.64] ;  /* 0x0000001a4eda5981 */ /* 0x0000a2000c1e1100 */
[----:B------:R-:W-:-:S03]  /*49b0*/  LOP3.LUT R129, R135, 0x3f, RZ, 0xc0, !PT ;  /* 0x0000003f87817812 */ /* 0x000fc600078ec0ff */
[----:B------:R1:W2:Y:S01]  /*49c0*/  @P3 LDG.E.U8 R155, desc[UR26][R72.64] ;  /* 0x0000001a489b3981 */ /* 0x0002a2000c1e1100 */
[--C-:B------:R-:W-:Y:S02]  /*49d0*/  SHF.R.U32.HI R82, RZ, 0x7, R65.reuse ;  /* 0x00000007ff527819 */ /* 0x100fe40000011641 */
[----:B0-----:R-:W-:Y:S02]  /*49e0*/  SHF.R.U32.HI R78, RZ, 0x5, R65 ;  /* 0x00000005ff4e7819 */ /* 0x001fe40000011641 */
[----:B------:R-:W-:Y:S02]  /*49f0*/  PRMT R205, RZ, 0x7610, R205 ;  /* 0x00007610ffcd7816 */ /* 0x000fe400000000cd */
[----:B------:R-:W-:Y:S01]  /*4a00*/  LOP3.LUT P3, RZ, R78, 0x1, RZ, 0xc0, !PT ;  /* 0x000000014eff7812 */ /* 0x000fe2000786c0ff */
[----:B------:R-:W-:Y:S01]  /*4a10*/  IMAD R129, R129, UR35, RZ ;  /* 0x0000002381817c24 */ /* 0x000fe2000f8e02ff */
[----:B------:R-:W-:Y:S02]  /*4a20*/  LOP3.LUT P5, RZ, R82, 0x1, RZ, 0xc0, !PT ;  /* 0x0000000152ff7812 */ /* 0x000fe400078ac0ff */
[----:B------:R-:W-:Y:S01]  /*4a30*/  PRMT R207, RZ, 0x7610, R207 ;  /* 0x00007610ffcf7816 */ /* 0x000fe200000000cf */
[----:B------:R-:W2:Y:S01]  /*4a40*/  @P4 LDG.E.U8 R205, desc[UR26][R68.64] ;  /* 0x0000001a44cd4981 */ /* 0x000ea2000c1e1100 */
[----:B------:R-:W-:Y:S01]  /*4a50*/  IADD3 R128, P4, PT, R129, UR22, RZ ;  /* 0x0000001681807c10 */ /* 0x000fe2000ff9e0ff */
[----:B------:R-:W-:Y:S01]  /*4a60*/  IMAD R90, R90, UR4, RZ ;  /* 0x000000045a5a7c24 */ /* 0x000fe2000f8e02ff */
[----:B------:R-:W-:-:S02]  /*4a70*/  PRMT R178, RZ, 0x7610, R178 ;  /* 0x00007610ffb27816 */ /* 0x000fc400000000b2 */
[----:B------:R-:W-:Y:S01]  /*4a80*/  PRMT R220, RZ, 0x7610, R220 ;  /* 0x00007610ffdc7816 */ /* 0x000fe200000000dc */
[----:B------:R-:W-:Y:S01]  /*4a90*/  IMAD R100, R100, UR4, RZ ;  /* 0x0000000464647c24 */ /* 0x000fe2000f8e02ff */
[----:B------:R-:W-:Y:S01]  /*4aa0*/  LEA.HI.X.SX32 R129, R129, UR23, 0x1, P4 ;  /* 0x0000001781817c11 */ /* 0x000fe2000a0f0eff */
[----:B------:R0:W2:Y:S01]  /*4ab0*/  @P3 LDG.E.U8 R207, desc[UR26][R66.64] ;  /* 0x0000001a42cf3981 */ /* 0x0000a2000c1e1100 */
[----:B------:R-:W-:Y:S01]  /*4ac0*/  IMAD R94, R94, UR4, RZ ;  /* 0x000000045e5e7c24 */ /* 0x000fe2000f8e02ff */
[--C-:B-1----:R-:W-:Y:S01]  /*4ad0*/  SHF.R.U32.HI R72, RZ, 0x4, R65.reuse ;  /* 0x00000004ff487819 */ /* 0x102fe20000011641 */
[----:B------:R-:W-:Y:S01]  /*4ae0*/  IMAD R110, R110, UR16, RZ ;  /* 0x000000106e6e7c24 */ /* 0x000fe2000f8e02ff */
[----:B------:R1:W2:Y:S01]  /*4af0*/  @P6 LDG.E.U8 R178, desc[UR26][R74.64] ;  /* 0x0000001a4ab26981 */ /* 0x0002a2000c1e1100 */
[----:B------:R-:W-:Y:S01]  /*4b00*/  IMAD R105, R105, UR7, RZ ;  /* 0x0000000769697c24 */ /* 0x000fe2000f8e02ff */
[----:B------:R-:W4:Y:S02]  /*4b10*/  LDCU UR35, c[0x0][0x3b0] ;  /* 0x00007600ff2377ac */ /* 0x000f240008000800 */
[----:B------:R5:W2:Y:S01]  /*4b20*/  @P5 LDG.E.U8 R220, desc[UR26][R70.64] ;  /* 0x0000001a46dc5981 */ /* 0x000aa2000c1e1100 */
[-C--:B0-----:R-:W-:Y:S01]  /*4b30*/  IADD3 R66, P4, PT, R90, R128.reuse, RZ ;  /* 0x000000805a427210 */ /* 0x081fe20007f9e0ff */
[----:B------:R-:W-:Y:S01]  /*4b40*/  IMAD R113, R113, UR29, RZ ;  /* 0x0000001d71717c24 */ /* 0x000fe2000f8e02ff */
[-C--:B------:R-:W-:Y:S01]  /*4b50*/  IADD3 R68, P6, PT, R94, R128.reuse, RZ ;  /* 0x000000805e447210 */ /* 0x080fe20007fde0ff */
[----:B------:R-:W-:Y:S01]  /*4b60*/  IMAD R112, R112, UR21, RZ ;  /* 0x0000001570707c24 */ /* 0x000fe2000f8e02ff */
[-C--:B------:R-:W-:Y:S01]  /*4b70*/  LEA.HI.X.SX32 R67, R90, R129.reuse, 0x1, P4 ;  /* 0x000000815a437211 */ /* 0x080fe200020f0eff */
[----:B------:R-:W-:Y:S01]  /*4b80*/  IMAD R92, R92, UR4, RZ ;  /* 0x000000045c5c7c24 */ /* 0x000fe2000f8e02ff */
[----:B-1----:R-:W-:Y:S01]  /*4b90*/  SHF.R.U32.HI R74, RZ, 0x3, R65 ;  /* 0x00000003ff4a7819 */ /* 0x002fe20000011641 */
[----:B------:R-:W-:Y:S01]  /*4ba0*/  IMAD R114, R114, UR33, RZ ;  /* 0x0000002172727c24 */ /* 0x000fe2000f8e02ff */
[-C--:B-----5:R-:W-:Y:S01]  /*4bb0*/  IADD3 R70, P4, PT, R100, R128.reuse, RZ ;  /* 0x0000008064467210 */ /* 0x0a0fe20007f9e0ff */
[----:B------:R-:W-:Y:S01]  /*4bc0*/  IMAD R101, R101, UR4, RZ ;  /* 0x0000000465657c24 */ /* 0x000fe2000f8e02ff */
[----:B------:R-:W-:Y:S01]  /*4bd0*/  LOP3.LUT P5, RZ, R74, 0x1, RZ, 0xc0, !PT ;  /* 0x000000014aff7812 */ /* 0x000fe200078ac0ff */
[----:B------:R-:W-:Y:S01]  /*4be0*/  IMAD R96, R96, UR4, RZ ;  /* 0x0000000460607c24 */ /* 0x000fe2000f8e02ff */
[-C--:B------:R-:W-:Y:S01]  /*4bf0*/  LEA.HI.X.SX32 R71, R100, R129.reuse, 0x1, P4 ;  /* 0x0000008164477211 */ /* 0x080fe200020f0eff */
[----:B------:R-:W-:Y:S01]  /*4c00*/  IMAD R119, R98, UR4, RZ ;  /* 0x0000000462777c24 */ /* 0x000fe2000f8e02ff */
[----:B------:R-:W-:Y:S01]  /*4c10*/  LOP3.LUT P3, RZ, R72, 0x1, RZ, 0xc0, !PT ;  /* 0x0000000148ff7812 */ /* 0x000fe2000786c0ff */
[----:B------:R-:W-:Y:S01]  /*4c20*/  IMAD R116, R93, UR4, RZ ;  /* 0x000000045d747c24 */ /* 0x000fe2000f8e02ff */
[-C--:B------:R-:W-:Y:S01]  /*4c30*/  LEA.HI.X.SX32 R69, R94, R129.reuse, 0x1, P6 ;  /* 0x000000815e457211 */ /* 0x080fe200030f0eff */
[----:B------:R-:W-:Y:S01]  /*4c40*/  IMAD R106, R106, UR8, RZ ;  /* 0x000000086a6a7c24 */ /* 0x000fe2000f8e02ff */
[CC--:B------:R-:W-:Y:S01]  /*4c50*/  IADD3 R74, P4, PT, R110.reuse, R128.reuse, RZ ;  /* 0x000000806e4a7210 */ /* 0x0c0fe20007f9e0ff */
[----:B------:R-:W-:Y:S01]  /*4c60*/  IMAD R124, R97, UR4, RZ ;  /* 0x00000004617c7c24 */ /* 0x000fe2000f8e02ff */
[-C--:B------:R-:W-:Y:S01]  /*4c70*/  IADD3 R72, P6, PT, R105, R128.reuse, RZ ;  /* 0x0000008069487210 */ /* 0x080fe20007fde0ff */
[----:B------:R-:W-:Y:S01]  /*4c80*/  IMAD R125, R109, UR15, RZ ;  /* 0x0000000f6d7d7c24 */ /* 0x000fe2000f8e02ff */
[-C--:B------:R-:W-:Y:S01]  /*4c90*/  LEA.HI.X.SX32 R75, R110, R129.reuse, 0x1, P4 ;  /* 0x000000816e4b7211 */ /* 0x080fe200020f0eff */
[----:B------:R-:W-:Y:S01]  /*4ca0*/  IMAD R130, R102, UR4, RZ ;  /* 0x0000000466827c24 */ /* 0x000fe2000f8e02ff */
[-C--:B------:R-:W-:Y:S01]  /*4cb0*/  LEA.HI.X.SX32 R73, R105, R129.reuse, 0x1, P6 ;  /* 0x0000008169497211 */ /* 0x080fe200030f0eff */
[----:B------:R-:W-:Y:S01]  /*4cc0*/  IMAD R108, R108, UR9, RZ ;  /* 0x000000096c6c7c24 */ /* 0x000fe2000f8e02ff */
[CC--:B------:R-:W-:Y:S01]  /*4cd0*/  IADD3 R78, P4, PT, R113.reuse, R128.reuse, RZ ;  /* 0x00000080714e7210 */ /* 0x0c0fe20007f9e0ff */
[----:B------:R-:W-:Y:S01]  /*4ce0*/  IMAD R151, R104, UR4, RZ ;  /* 0x0000000468977c24 */ /* 0x000fe2000f8e02ff */
[----:B------:R-:W-:Y:S01]  /*4cf0*/  IADD3 R76, P6, PT, R112, R128, RZ ;  /* 0x00000080704c7210 */ /* 0x000fe20007fde0ff */
[----:B------:R-:W0:Y:S01]  /*4d00*/  LDCU UR22, c[0x0][0x3b0] ;  /* 0x00007600ff1677ac */ /* 0x000e220008000800 */
[----:B------:R-:W-:-:S02]  /*4d10*/  LEA.HI.X.SX32 R79, R113, R129, 0x1, P4 ;  /* 0x00000081714f7211 */ /* 0x000fc400020f0eff */
[-C--:B------:R-:W-:Y:S02]  /*4d20*/  LEA.HI.X.SX32 R77, R112, R129.reuse, 0x1, P6 ;  /* 0x00000081704d7211 */ /* 0x080fe400030f0eff */
[-C--:B------:R-:W-:Y:S02]  /*4d30*/  IADD3 R82, P4, PT, R92, R128.reuse, RZ ;  /* 0x000000805c527210 */ /* 0x080fe40007f9e0ff */
[-C--:B------:R-:W-:Y:S01]  /*4d40*/  IADD3 R80, P6, PT, R114, R128.reuse, RZ ;  /* 0x0000008072507210 */ /* 0x080fe20007fde0ff */
[----:B------:R-:W-:Y:S01]  /*4d50*/  IMAD R98, R86, UR30, RZ ;  /* 0x0000001e56627c24 */ /* 0x000fe2000f8e02ff */
[-C--:B------:R-:W-:Y:S01]  /*4d60*/  LEA.HI.X.SX32 R83, R92, R129.reuse, 0x1, P4 ;  /* 0x000000815c537211 */ /* 0x080fe200020f0eff */
[----:B------:R-:W-:Y:S01]  /*4d70*/  IMAD R93, R88, UR17, RZ ;  /* 0x00000011585d7c24 */ /* 0x000fe2000f8e02ff */
[----:B------:R-:W-:Y:S02]  /*4d80*/  LEA.HI.X.SX32 R81, R114, R129, 0x1, P6 ;  /* 0x0000008172517211 */ /* 0x000fe400030f0eff */
[----:B------:R-:W-:-:S02]  /*4d90*/  IADD3 R86, P4, PT, R101, R128, RZ ;  /* 0x0000008065567210 */ /* 0x000fc40007f9e0ff */
[CC--:B------:R-:W-:Y:S01]  /*4da0*/  IADD3 R84, P6, PT, R96.reuse, R128.reuse, RZ ;  /* 0x0000008060547210 */ /* 0x0c0fe20007fde0ff */
[----:B------:R-:W-:Y:S01]  /*4db0*/  IMAD R100, R87, UR34, RZ ;  /* 0x0000002257647c24 */ /* 0x000fe2000f8e02ff */
[-C--:B------:R-:W-:Y:S01]  /*4dc0*/  LEA.HI.X.SX32 R87, R101, R129.reuse, 0x1, P4 ;  /* 0x0000008165577211 */ /* 0x080fe200020f0eff */
[----:B------:R-:W-:Y:S01]  /*4dd0*/  IMAD R97, R89, UR24, RZ ;  /* 0x0000001859617c24 */ /* 0x000fe2000f8e02ff */
[-C--:B------:R-:W-:Y:S02]  /*4de0*/  LEA.HI.X.SX32 R85, R96, R129.reuse, 0x1, P6 ;  /* 0x0000008160557211 */ /* 0x080fe400030f0eff */
[-C--:B------:R-:W-:Y:S02]  /*4df0*/  IADD3 R90, P4, PT, R93, R128.reuse, RZ ;  /* 0x000000805d5a7210 */ /* 0x080fe40007f9e0ff */
[----:B------:R-:W-:Y:S01]  /*4e00*/  IADD3 R88, P6, PT, R106, R128, RZ ;  /* 0x000000806a587210 */ /* 0x000fe20007fde0ff */
[----:B------:R-:W-:Y:S01]  /*4e10*/  IMAD R109, R91, UR18, RZ ;  /* 0x000000125b6d7c24 */ /* 0x000fe2000f8e02ff */
[----:B------:R-:W-:-:S02]  /*4e20*/  LEA.HI.X.SX32 R91, R93, R129, 0x1, P4 ;  /* 0x000000815d5b7211 */ /* 0x000fc400020f0eff */
[-C--:B------:R-:W-:Y:S02]  /*4e30*/  LEA.HI.X.SX32 R89, R106, R129.reuse, 0x1, P6 ;  /* 0x000000816a597211 */ /* 0x080fe400030f0eff */
[CC--:B------:R-:W-:Y:S02]  /*4e40*/  IADD3 R94, P4, PT, R98.reuse, R128.reuse, RZ ;  /* 0x00000080625e7210 */ /* 0x0c0fe40007f9e0ff */
[-C--:B------:R-:W-:Y:S01]  /*4e50*/  IADD3 R92, P6, PT, R97, R128.reuse, RZ ;  /* 0x00000080615c7210 */ /* 0x080fe20007fde0ff */
[----:B------:R-:W-:Y:S01]  /*4e60*/  IMAD R112, R95, UR25, RZ ;  /* 0x000000195f707c24 */ /* 0x000fe2000f8e02ff */
[-C--:B------:R-:W-:Y:S02]  /*4e70*/  LEA.HI.X.SX32 R95, R98, R129.reuse, 0x1, P4 ;  /* 0x00000081625f7211 */ /* 0x080fe400020f0eff */
[----:B------:R-:W-:Y:S02]  /*4e80*/  LEA.HI.X.SX32 R93, R97, R129, 0x1, P6 ;  /* 0x00000081615d7211 */ /* 0x000fe400030f0eff */
[----:B------:R-:W-:-:S02]  /*4e90*/  IADD3 R98, P4, PT, R116, R128, RZ ;  /* 0x0000008074627210 */ /* 0x000fc40007f9e0ff */
[-C--:B------:R-:W-:Y:S01]  /*4ea0*/  IADD3 R96, P6, PT, R100, R128.reuse, RZ ;  /* 0x0000008064607210 */ /* 0x080fe20007fde0ff */
[----:B------:R-:W-:Y:S01]  /*4eb0*/  IMAD R113, R99, UR31, RZ ;  /* 0x0000001f63717c24 */ /* 0x000fe2000f8e02ff */
[-C--:B------:R-:W-:Y:S02]  /*4ec0*/  LEA.HI.X.SX32 R99, R116, R129.reuse, 0x1, P4 ;  /* 0x0000008174637211 */ /* 0x080fe400020f0eff */
[-C--:B------:R-:W-:Y:S02]  /*4ed0*/  LEA.HI.X.SX32 R97, R100, R129.reuse, 0x1, P6 ;  /* 0x0000008164617211 */ /* 0x080fe400030f0eff */
[-C--:B------:R-:W-:Y:S02]  /*4ee0*/  IADD3 R102, P4, PT, R130, R128.reuse, RZ ;  /* 0x0000008082667210 */ /* 0x080fe40007f9e0ff */
[----:B------:R-:W-:Y:S01]  /*4ef0*/  IADD3 R100, P6, PT, R124, R128, RZ ;  /* 0x000000807c647210 */ /* 0x000fe20007fde0ff */
[----:B----4-:R-:W-:Y:S01]  /*4f00*/  IMAD R116, R103, UR35, RZ ;  /* 0x0000002367747c24 */ /* 0x010fe2000f8e02ff */
[----:B------:R-:W-:-:S02]  /*4f10*/  LEA.HI.X.SX32 R103, R130, R129, 0x1, P4 ;  /* 0x0000008182677211 */ /* 0x000fc400020f0eff */
[-C--:B------:R-:W-:Y:S02]  /*4f20*/  LEA.HI.X.SX32 R101, R124, R129.reuse, 0x1, P6 ;  /* 0x000000817c657211 */ /* 0x080fe400030f0eff */
[-C--:B------:R-:W-:Y:S02]  /*4f30*/  IADD3 R106, P4, PT, R109, R128.reuse, RZ ;  /* 0x000000806d6a7210 */ /* 0x080fe40007f9e0ff */
[CC--:B------:R-:W-:Y:S01]  /*4f40*/  IADD3 R104, P6, PT, R108.reuse, R128.reuse, RZ ;  /* 0x000000806c687210 */ /* 0x0c0fe20007fde0ff */
[----:B------:R-:W-:Y:S01]  /*4f50*/  IMAD R131, R107, UR19, RZ ;  /* 0x000000136b837c24 */ /* 0x000fe2000f8e02ff */
[-C--:B------:R-:W-:Y:S01]  /*4f60*/  LEA.HI.X.SX32 R107, R109, R129.reuse, 0x1, P4 ;  /* 0x000000816d6b7211 */ /* 0x080fe200020f0eff */
[----:B------:R-:W-:Y:S01]  /*4f70*/  IMAD R117, R117, UR4, RZ ;  /* 0x0000000475757c24 */ /* 0x000fe2000f8e02ff */
[----:B------:R-:W-:Y:S02]  /*4f80*/  LEA.HI.X.SX32 R105, R108, R129, 0x1, P6 ;  /* 0x000000816c697211 */ /* 0x000fe400030f0eff */
[----:B------:R-:W-:-:S02]  /*4f90*/  IADD3 R110, P4, PT, R113, R128, RZ ;  /* 0x00000080716e7210 */ /* 0x000fc40007f9e0ff */
[CC--:B------:R-:W-:Y:S01]  /*4fa0*/  IADD3 R108, P6, PT, R112.reuse, R128.reuse, RZ ;  /* 0x00000080706c7210 */ /* 0x0c0fe20007fde0ff */
[----:B------:R-:W-:Y:S01]  /*4fb0*/  IMAD R139, R111, UR28, RZ ;  /* 0x0000001c6f8b7c24 */ /* 0x000fe2000f8e02ff */
[-C--:B------:R-:W-:Y:S02]  /*4fc0*/  LEA.HI.X.SX32 R111, R113, R129.reuse, 0x1, P4 ;  /* 0x00000081716f7211 */ /* 0x080fe400020f0eff */
[-C--:B------:R-:W-:Y:S02]  /*4fd0*/  LEA.HI.X.SX32 R109, R112, R129.reuse, 0x1, P6 ;  /* 0x00000081706d7211 */ /* 0x080fe400030f0eff */
[-C--:B------:R-:W-:Y:S02]  /*4fe0*/  IADD3 R114, P4, PT, R117, R128.reuse, RZ ;  /* 0x0000008075727210 */ /* 0x080fe40007f9e0ff */
[----:B------:R-:W-:Y:S01]  /*4ff0*/  IADD3 R112, P6, PT, R116, R128, RZ ;  /* 0x0000008074707210 */ /* 0x000fe20007fde0ff */
[----:B------:R-:W-:Y:S01]  /*5000*/  IMAD R149, R115, UR32, RZ ;  /* 0x0000002073957c24 */ /* 0x000fe2000f8e02ff */
[----:B------:R-:W-:-:S02]  /*5010*/  LEA.HI.X.SX32 R115, R117, R129, 0x1, P4 ;  /* 0x0000008175737211 */ /* 0x000fc400020f0eff */
[-C--:B------:R-:W-:Y:S02]  /*5020*/  LEA.HI.X.SX32 R113, R116, R129.reuse, 0x1, P6 ;  /* 0x0000008174717211 */ /* 0x080fe400030f0eff */
[-C--:B------:R-:W-:Y:S02]  /*5030*/  IADD3 R228, P4, PT, R151, R128.reuse, RZ ;  /* 0x0000008097e47210 */ /* 0x080fe40007f9e0ff */
[----:B------:R-:W-:Y:S02]  /*5040*/  IADD3 R116, P6, PT, R119, R128, RZ ;  /* 0x0000008077747210 */ /* 0x000fe40007fde0ff */
[----:B------:R-:W-:Y:S01]  /*5050*/  PRMT R209, RZ, 0x7610, R209 ;  /* 0x00007610ffd17816 */ /* 0x000fe200000000d1 */
[----:B0-----:R-:W-:Y:S01]  /*5060*/  IMAD R154, R118, UR22, RZ ;  /* 0x00000016769a7c24 */ /* 0x001fe2000f8e02ff */
[-C--:B------:R-:W-:Y:S02]  /*5070*/  LEA.HI.X.SX32 R151, R151, R129.reuse, 0x1, P4 ;  /* 0x0000008197977211 */ /* 0x080fe400020f0eff */
[----:B------:R-:W-:-:S02]  /*5080*/  LEA.HI.X.SX32 R117, R119, R129, 0x1, P6 ;  /* 0x0000008177757211 */ /* 0x000fc400030f0eff */
[-C--:B------:R-:W-:Y:S01]  /*5090*/  IADD3 R118, P4, PT, R131, R128.reuse, RZ ;  /* 0x0000008083767210 */ /* 0x080fe20007f9e0ff */
[----:B------:R0:W4:Y:S01]  /*50a0*/  @P3 LDG.E.U8 R209, desc[UR26][R212.64] ;  /* 0x0000001ad4d13981 */ /* 0x000122000c1e1100 */
[----:B------:R-:W-:Y:S02]  /*50b0*/  IADD3 R124, P6, PT, R125, R128, RZ ;  /* 0x000000807d7c7210 */ /* 0x000fe40007fde0ff */
[--C-:B------:R-:W-:Y:S02]  /*50c0*/  SHF.R.U32.HI R156, RZ, 0x2, R65.reuse ;  /* 0x00000002ff9c7819 */ /* 0x100fe40000011641 */
[----:B------:R-:W-:Y:S02]  /*50d0*/  SHF.R.U32.HI R65, RZ, 0x1, R65 ;  /* 0x00000001ff417819 */ /* 0x000fe40000011641 */
[-C--:B------:R-:W-:Y:S02]  /*50e0*/  LEA.HI.X.SX32 R119, R131, R129.reuse, 0x1, P4 ;  /* 0x0000008183777211 */ /* 0x080fe400020f0eff */
[----:B------:R-:W-:-:S02]  /*50f0*/  LEA.HI.X.SX32 R125, R125, R129, 0x1, P6 ;  /* 0x000000817d7d7211 */ /* 0x000fc400030f0eff */
[----:B0-----:R-:W-:Y:S02]  /*5100*/  PRMT R212, RZ, 0x7610, R212 ;  /* 0x00007610ffd47816 */ /* 0x001fe400000000d4 */
[-C--:B------:R-:W-:Y:S02]  /*5110*/  IADD3 R138, P4, PT, R149, R128.reuse, RZ ;  /* 0x00000080958a7210 */ /* 0x080fe40007f9e0ff */
[----:B------:R-:W-:Y:S02]  /*5120*/  IADD3 R130, P6, PT, R139, R128, RZ ;  /* 0x000000808b827210 */ /* 0x000fe40007fde0ff */
[----:B------:R-:W-:Y:S01]  /*5130*/  LOP3.LUT P3, RZ, R65, 0x1, RZ, 0xc0, !PT ;  /* 0x0000000141ff7812 */ /* 0x000fe2000786c0ff */
[----:B------:R-:W5:Y:S01]  /*5140*/  @P5 LDG.E.U8 R212, desc[UR26][R152.64] ;  /* 0x0000001a98d45981 */ /* 0x000f62000c1e1100 */
[----:B------:R-:W-:Y:S02]  /*5150*/  SHF.R.U64 R65, R132, 0x1f, RZ ;  /* 0x0000001f84417819 */ /* 0x000fe400000012ff */
[----:B------:R-:W-:-:S02]  /*5160*/  LEA.HI.X.SX32 R149, R149, R129, 0x1, P4 ;  /* 0x0000008195957211 */ /* 0x000fc400020f0eff */
[----:B------:R-:W-:Y:S02]  /*5170*/  LEA.HI.X.SX32 R131, R139, R129, 0x1, P6 ;  /* 0x000000818b837211 */ /* 0x000fe400030f0eff */
[----:B------:R-:W-:Y:S02]  /*5180*/  LOP3.LUT P4, RZ, R156, 0x1, RZ, 0xc0, !PT ;  /* 0x000000019cff7812 */ /* 0x000fe4000788c0ff */
[----:B------:R-:W-:Y:S02]  /*5190*/  IADD3 R128, P6, PT, R154, R128, RZ ;  /* 0x000000809a807210 */ /* 0x000fe40007fde0ff */
[----:B------:R-:W-:Y:S02]  /*51a0*/  LOP3.LUT P5, RZ, R65, 0x1, RZ, 0xc0, !PT ;  /* 0x0000000141ff7812 */ /* 0x000fe400078ac0ff */
[----:B------:R-:W-:Y:S02]  /*51b0*/  SHF.R.U64 R65, R132, 0x1e, RZ ;  /* 0x0000001e84417819 */ /* 0x000fe400000012ff */
[----:B------:R-:W-:-:S02]  /*51c0*/  PRMT R176, RZ, 0x7610, R176 ;  /* 0x00007610ffb07816 */ /* 0x000fc400000000b0 */
[----:B------:R-:W-:Y:S02]  /*51d0*/  LEA.HI.X.SX32 R129, R154, R129, 0x1, P6 ;  /* 0x000000819a817211 */ /* 0x000fe400030f0eff */
[----:B------:R-:W-:Y:S02]  /*51e0*/  LOP3.LUT P6, RZ, R65, 0x1, RZ, 0xc0, !PT ;  /* 0x0000000141ff7812 */ /* 0x000fe400078cc0ff */
[----:B------:R-:W-:Y:S01]  /*51f0*/  PRMT R190, RZ, 0x7610, R190 ;  /* 0x00007610ffbe7816 */ /* 0x000fe200000000be */
[----:B------:R-:W2:Y:S01]  /*5200*/  @P3 LDG.E.U8 R176, desc[UR26][R250.64] ;  /* 0x0000001afab03981 */ /* 0x000ea2000c1e1100 */
[----:B------:R-:W-:-:S04]  /*5210*/  SHF.R.U64 R65, R132, 0x1d, RZ ;  /* 0x0000001d84417819 */ /* 0x000fc800000012ff */
[----:B------:R-:W-:Y:S01]  /*5220*/  LOP3.LUT P3, RZ, R65, 0x1, RZ, 0xc0, !PT ;  /* 0x0000000141ff7812 */ /* 0x000fe2000786c0ff */
[----:B------:R0:W2:Y:S01]  /*5230*/  @P4 LDG.E.U8 R190, desc[UR26][R222.64] ;  /* 0x0000001adebe4981 */ /* 0x0000a2000c1e1100 */
[----:B------:R-:W-:-:S04]  /*5240*/  SHF.R.U64 R65, R132, 0x1c, RZ ;  /* 0x0000001c84417819 */ /* 0x000fc800000012ff */
[----:B------:R-:W-:Y:S02]  /*5250*/  LOP3.LUT P4, RZ, R65, 0x1, RZ, 0xc0, !PT ;  /* 0x0000000141ff7812 */ /* 0x000fe4000788c0ff */
[----:B------:R-:W-:Y:S02]  /*5260*/  SHF.R.U64 R65, R132, 0x1b, RZ ;  /* 0x0000001b84417819 */ /* 0x000fe400000012ff */
[----:B0-----:R-:W-:Y:S02]  /*5270*/  PRMT R222, RZ, 0x7610, R222 ;  /* 0x00007610ffde7816 */ /* 0x001fe400000000de */
[----:B------:R-:W-:-:S04]  /*5280*/  PRMT R153, RZ, 0x7610, R153 ;  /* 0x00007610ff997816 */ /* 0x000fc80000000099 */
[----:B------:R-:W2:Y:S01]  /*5290*/  @P5 LDG.E.U8 R222, desc[UR26][R120.64] ;  /* 0x0000001a78de5981 */ /* 0x000ea2000c1e1100 */
[----:B------:R-:W-:Y:S02]  /*52a0*/  LOP3.LUT P5, RZ, R65, 0x1, RZ, 0xc0, !PT ;  /* 0x0000000141ff7812 */ /* 0x000fe400078ac0ff */
[C---:B------:R-:W-:Y:S01]  /*52b0*/  SHF.R.U64 R65, R132.reuse, 0x1, RZ ;  /* 0x0000000184417819 */ /* 0x040fe200000012ff */
[----:B------:R0:W2:Y:S01]  /*52c0*/  @!P0 LDG.E.U8 R153, desc[UR26][R144.64] ;  /* 0x0000001a90998981 */ /* 0x0000a2000c1e1100 */
[----:B------:R-:W-:Y:S02]  /*52d0*/  PRMT R211, RZ, 0x7610, R211 ;  /* 0x00007610ffd37816 */ /* 0x000fe400000000d3 */
[----:B------:R-:W-:Y:S02]  /*52e0*/  PRMT R213, RZ, 0x7610, R213 ;  /* 0x00007610ffd57816 */ /* 0x000fe400000000d5 */
[----:B------:R-:W-:Y:S01]  /*52f0*/  LOP3.LUT P0, RZ, R65, 0x1, RZ, 0xc0, !PT ;  /* 0x0000000141ff7812 */ /* 0x000fe2000780c0ff */
[----:B------:R-:W-:Y:S01]  /*5300*/  IMAD R65, R133, 0x3e, RZ ;  /* 0x0000003e85417824 */ /* 0x000fe200078e02ff */
[----:B------:R-:W-:Y:S01]  /*5310*/  SHF.R.U64 R139, R132, 0x1a, RZ ;  /* 0x0000001a848b7819 */ /* 0x000fe200000012ff */
[----:B------:R1:W2:Y:S01]  /*5320*/  @P6 LDG.E.U8 R211, desc[UR26][R224.64] ;  /* 0x0000001ae0d36981 */ /* 0x0002a2000c1e1100 */
[----:B0-----:R-:W-:-:S03]  /*5330*/  PRMT R144, RZ, 0x7610, R144 ;  /* 0x00007610ff907816 */ /* 0x001fc60000000090 */
[----:B------:R0:W2:Y:S01]  /*5340*/  @P3 LDG.E.U8 R213, desc[UR26][R122.64] ;  /* 0x0000001a7ad53981 */ /* 0x0000a2000c1e1100 */
[----:B------:R-:W-:Y:S02]  /*5350*/  LOP3.LUT P6, RZ, R139, 0x1, RZ, 0xc0, !PT ;  /* 0x000000018bff7812 */ /* 0x000fe400078cc0ff */
[----:B------:R-:W-:Y:S01]  /*5360*/  SHF.R.S32.HI R121, RZ, 0x1f, R65 ;  /* 0x0000001fff797819 */ /* 0x000fe20000011441 */
[----:B------:R-:W2:Y:S01]  /*5370*/  @P5 LDG.E.U8 R144, desc[UR26][R248.64] ;  /* 0x0000001af8905981 */ /* 0x000ea2000c1e1100 */
[C---:B------:R-:W-:Y:S02]  /*5380*/  SHF.R.U64 R139, R132.reuse, 0x19, RZ ;  /* 0x00000019848b7819 */ /* 0x040fe400000012ff */
[----:B-1----:R-:W-:Y:S02]  /*5390*/  IADD3 R224, P3, PT, R65, R134, RZ ;  /* 0x0000008641e07210 */ /* 0x002fe40007f7e0ff */
[----:B------:R-:W-:Y:S02]  /*53a0*/  SHF.R.U64 R120, R132, 0x18, RZ ;  /* 0x0000001884787819 */ /* 0x000fe400000012ff */
[----:B------:R-:W-:Y:S01]  /*53b0*/  PRMT R179, RZ, 0x7610, R179 ;  /* 0x00007610ffb37816 */ /* 0x000fe200000000b3 */
[----:B------:R-:W-:Y:S01]  /*53c0*/  IMAD.X R225, R121, 0x1, R150, P3 ;  /* 0x0000000179e17824 */ /* 0x000fe200018e0696 */
[----:B------:R-:W-:-:S02]  /*53d0*/  LOP3.LUT P5, RZ, R139, 0x1, RZ, 0xc0, !PT ;  /* 0x000000018bff7812 */ /* 0x000fc400078ac0ff */
[----:B------:R-:W-:Y:S02]  /*53e0*/  LOP3.LUT P3, RZ, R120, 0x1, RZ, 0xc0, !PT ;  /* 0x0000000178ff7812 */ /* 0x000fe4000786c0ff */
[----:B0-----:R-:W-:Y:S01]  /*53f0*/  PRMT R122, RZ, 0x7610, R122 ;  /* 0x00007610ff7a7816 */ /* 0x001fe2000000007a */
[----:B------:R-:W2:Y:S01]  /*5400*/  @P4 LDG.E.U8 R179, desc[UR26][R174.64] ;  /* 0x0000001aaeb34981 */ /* 0x000ea2000c1e1100 */
[C---:B------:R-:W-:Y:S02]  /*5410*/  SHF.R.U64 R120, R132.reuse, 0x17, RZ ;  /* 0x0000001784787819 */ /* 0x040fe400000012ff */
[----:B------:R-:W-:Y:S02]  /*5420*/  SHF.R.U64 R123, R132, 0x16, RZ ;  /* 0x00000016847b7819 */ /* 0x000fe400000012ff */
[----:B------:R-:W-:Y:S01]  /*5430*/  LOP3.LUT P4, RZ, R120, 0x1, RZ, 0xc0, !PT ;  /* 0x0000000178ff7812 */ /* 0x000fe2000788c0ff */
[----:B------:R0:W2:Y:S01]  /*5440*/  @P0 LDG.E.U8 R122, desc[UR26][R224.64] ;  /* 0x0000001ae07a0981 */ /* 0x0000a2000c1e1100 */
[----:B------:R-:W-:-:S02]  /*5450*/  PRMT R120, RZ, 0x7610, R120 ;  /* 0x00007610ff787816 */ /* 0x000fc40000000078 */
[----:B------:R-:W-:Y:S02]  /*5460*/  LOP3.LUT P0, RZ, R123, 0x1, RZ, 0xc0, !PT ;  /* 0x000000017bff7812 */ /* 0x000fe4000780c0ff */
[C---:B------:R-:W-:Y:S02]  /*5470*/  SHF.R.U64 R123, R132.reuse, 0x15, RZ ;  /* 0x00000015847b7819 */ /* 0x040fe400000012ff */
[----:B------:R-:W-:Y:S01]  /*5480*/  PRMT R145, RZ, 0x7610, R145 ;  /* 0x00007610ff917816 */ /* 0x000fe20000000091 */
[----:B------:R-:W2:Y:S01]  /*5490*/  @P5 LDG.E.U8 R120, desc[UR26][R244.64] ;  /* 0x0000001af4785981 */ /* 0x000ea2000c1e1100 */
[----:B------:R-:W-:Y:S02]  /*54a0*/  LOP3.LUT P5, RZ, R123, 0x1, RZ, 0xc0, !PT ;  /* 0x000000017bff7812 */ /* 0x000fe400078ac0ff */
[----:B------:R-:W-:Y:S02]  /*54b0*/  SHF.R.U64 R123, R132, 0x14, RZ ;  /* 0x00000014847b7819 */ /* 0x000fe400000012ff */
[----:B0-----:R-:W-:Y:S01]  /*54c0*/  PRMT R224, RZ, 0x7610, R224 ;  /* 0x00007610ffe07816 */ /* 0x001fe200000000e0 */
[----:B------:R-:W2:Y:S01]  /*54d0*/  @P3 LDG.E.U8 R145, desc[UR26][R242.64] ;  /* 0x0000001af2913981 */ /* 0x000ea2000c1e1100 */
[----:B------:R-:W-:-:S02]  /*54e0*/  LOP3.LUT P3, RZ, R123, 0x1, RZ, 0xc0, !PT ;  /* 0x000000017bff7812 */ /* 0x000fc4000786c0ff */
[C---:B------:R-:W-:Y:S02]  /*54f0*/  SHF.R.U64 R123, R132.reuse, 0x13, RZ ;  /* 0x00000013847b7819 */ /* 0x040fe400000012ff */
[----:B------:R-:W-:Y:S01]  /*5500*/  PRMT R215, RZ, 0x7610, R215 ;  /* 0x00007610ffd77816 */ /* 0x000fe200000000d7 */
[----:B------:R-:W2:Y:S01]  /*5510*/  @P4 LDG.E.U8 R224, desc[UR26][R240.64] ;  /* 0x0000001af0e04981 */ /* 0x000ea2000c1e1100 */
[----:B------:R-:W-:Y:S02]  /*5520*/  LOP3.LUT P4, RZ, R123, 0x1, RZ, 0xc0, !PT ;  /* 0x000000017bff7812 */ /* 0x000fe4000788c0ff */
[----:B------:R-:W-:Y:S02]  /*5530*/  SHF.R.U64 R123, R132, 0x12, RZ ;  /* 0x00000012847b7819 */ /* 0x000fe400000012ff */
[----:B------:R-:W-:Y:S01]  /*5540*/  PRMT R217, RZ, 0x7610, R217 ;  /* 0x00007610ffd97816 */ /* 0x000fe200000000d9 */
[----:B------:R-:W2:Y:S01]  /*5550*/  @P0 LDG.E.U8 R215, desc[UR26][R238.64] ;  /* 0x0000001aeed70981 */ /* 0x000ea2000c1e1100 */
[----:B------:R-:W-:-:S02]  /*5560*/  LOP3.LUT P0, RZ, R123, 0x1, RZ, 0xc0, !PT ;  /* 0x000000017bff7812 */ /* 0x000fc4000780c0ff */
[C---:B------:R-:W-:Y:S02]  /*5570*/  SHF.R.U64 R123, R132.reuse, 0x11, RZ ;  /* 0x00000011847b7819 */ /* 0x040fe400000012ff */
[----:B------:R-:W-:Y:S01]  /*5580*/  PRMT R181, RZ, 0x7610, R181 ;  /* 0x00007610ffb57816 */ /* 0x000fe200000000b5 */
[----:B------:R0:W3:Y:S01]  /*5590*/  @P5 LDG.E.U8 R217, desc[UR26][R126.64] ;  /* 0x0000001a7ed95981 */ /* 0x0000e2000c1e1100 */
[----:B------:R-:W-:Y:S02]  /*55a0*/  LOP3.LUT P5, RZ, R123, 0x1, RZ, 0xc0, !PT ;  /* 0x000000017bff7812 */ /* 0x000fe400078ac0ff */
[----:B------:R-:W-:Y:S02]  /*55b0*/  SHF.R.U64 R123, R132, 0xf, RZ ;  /* 0x0000000f847b7819 */ /* 0x000fe400000012ff */
[----:B------:R-:W-:Y:S01]  /*55c0*/  PRMT R202, RZ, 0x7610, R202 ;  /* 0x00007610ffca7816 */ /* 0x000fe200000000ca */
[----:B------:R1:W3:Y:S01]  /*55d0*/  @P3 LDG.E.U8 R181, desc[UR26][R226.64] ;  /* 0x0000001ae2b53981 */ /* 0x0002e2000c1e1100 */
[----:B------:R-:W-:-:S02]  /*55e0*/  LOP3.LUT P3, RZ, R123, 0x1, RZ, 0xc0, !PT ;  /* 0x000000017bff7812 */ /* 0x000fc4000786c0ff */
[C---:B------:R-:W-:Y:S02]  /*55f0*/  SHF.R.U64 R123, R132.reuse, 0xe, RZ ;  /* 0x0000000e847b7819 */ /* 0x040fe400000012ff */
[----:B------:R-:W-:Y:S01]  /*5600*/  PRMT R188, RZ, 0x7610, R188 ;  /* 0x00007610ffbc7816 */ /* 0x000fe200000000bc */
[----:B------:R-:W3:Y:S01]  /*5610*/  @P4 LDG.E.U8 R202, desc[UR26][R236.64] ;  /* 0x0000001aecca4981 */ /* 0x000ee2000c1e1100 */
[----:B------:R-:W-:Y:S02]  /*5620*/  LOP3.LUT P4, RZ, R123, 0x1, RZ, 0xc0, !PT ;  /* 0x000000017bff7812 */ /* 0x000fe4000788c0ff */
[----:B------:R-:W-:Y:S02]  /*5630*/  SHF.R.U64 R123, R132, 0xd, RZ ;  /* 0x0000000d847b7819 */ /* 0x000fe400000012ff */
[----:B0-----:R-:W-:Y:S01]  /*5640*/  PRMT R126, RZ, 0x7610, R126 ;  /* 0x00007610ff7e7816 */ /* 0x001fe2000000007e */
[----:B------:R-:W3:Y:S01]  /*5650*/  @P0 LDG.E.U8 R188, desc[UR26][R234.64] ;  /* 0x0000001aeabc0981 */ /* 0x000ee2000c1e1100 */
[----:B------:R-:W-:-:S02]  /*5660*/  LOP3.LUT P0, RZ, R123, 0x1, RZ, 0xc0, !PT ;  /* 0x000000017bff7812 */ /* 0x000fc4000780c0ff */
[C---:B------:R-:W-:Y:S02]  /*5670*/  SHF.R.U64 R123, R132.reuse, 0xc, RZ ;  /* 0x0000000c847b7819 */ /* 0x040fe400000012ff */
[----:B-1----:R-:W-:Y:S01]  /*5680*/  PRMT R226, RZ, 0x7610, R226 ;  /* 0x00007610ffe27816 */ /* 0x002fe200000000e2 */
        /* <DEDUP_REMOVED lines=8> */
[----:B------:R-:W4:Y:S01]  /*5710*/  @P4 LDG.E.U8 R219, desc[UR26][R170.64] ;  /* 0x0000001aaadb4981 */ /* 0x000f22000c1e1100 */
[----:B------:R-:W-:Y:S02]  /*5720*/  LOP3.LUT R127, R135, 0x3f, RZ, 0xc0, !PT ;  /* 0x0000003f877f7812 */ /* 0x000fe400078ec0ff */
[----:B------:R-:W-:Y:S02]  /*5730*/  LOP3.LUT P4, RZ, R123, 0x1, RZ, 0xc0, !PT ;  /* 0x000000017bff7812 */ /* 0x000fe4000788c0ff */
[----:B------:R-:W-:Y:S01]  /*5740*/  SHF.R.U64 R135, R132, 0x6, RZ ;  /* 0x0000000684877819 */ /* 0x000fe200000012ff */
[----:B------:R-:W4:Y:S01]  /*5750*/  @P5 LDG.E.U8 R183, desc[UR26][R166.64] ;  /* 0x0000001aa6b75981 */ /* 0x000f22000c1e1100 */
[----:B------:R-:W-:-:S02]  /*5760*/  PRMT R200, RZ, 0x7610, R200 ;  /* 0x00007610ffc87816 */ /* 0x000fc400000000c8 */
[----:B------:R-:W-:Y:S02]  /*5770*/  LOP3.LUT P5, RZ, R135, 0x1, RZ, 0xc0, !PT ;  /* 0x0000000187ff7812 */ /* 0x000fe400078ac0ff */
[C---:B------:R-:W-:Y:S02]  /*5780*/  SHF.R.U64 R135, R132.reuse, 0x7, RZ ;  /* 0x0000000784877819 */ /* 0x040fe400000012ff */
[----:B------:R-:W-:Y:S01]  /*5790*/  PRMT R186, RZ, 0x7610, R186 ;  /* 0x00007610ffba7816 */ /* 0x000fe200000000ba */
[----:B------:R0:W4:Y:S01]  /*57a0*/  @P3 LDG.E.U8 R200, desc[UR26][R136.64] ;  /* 0x0000001a88c83981 */ /* 0x000122000c1e1100 */
[----:B------:R-:W-:Y:S02]  /*57b0*/  LOP3.LUT P3, RZ, R135, 0x1, RZ, 0xc0, !PT ;  /* 0x0000000187ff7812 */ /* 0x000fe4000786c0ff */
[----:B------:R-:W-:Y:S02]  /*57c0*/  SHF.R.U64 R135, R132, 0x10, RZ ;  /* 0x0000001084877819 */ /* 0x000fe400000012ff */
[----:B------:R-:W-:Y:S01]  /*57d0*/  PRMT R223, RZ, 0x7610, R223 ;  /* 0x00007610ffdf7816 */ /* 0x000fe200000000df */
[----:B------:R-:W4:Y:S01]  /*57e0*/  @P4 LDG.E.U8 R186, desc[UR26][R164.64] ;  /* 0x0000001aa4ba4981 */ /* 0x000f22000c1e1100 */
[----:B------:R-:W-:-:S02]  /*57f0*/  LOP3.LUT P4, RZ, R135, 0x1, RZ, 0xc0, !PT ;  /* 0x0000000187ff7812 */ /* 0x000fc4000788c0ff */
[----:B------:R-:W-:Y:S02]  /*5800*/  PRMT R221, RZ, 0x7610, R221 ;  /* 0x00007610ffdd7816 */ /* 0x000fe400000000dd */
[----:B------:R-:W-:Y:S01]  /*5810*/  SHF.R.U64 R135, R132, 0x9, RZ ;  /* 0x0000000984877819 */ /* 0x000fe200000012ff */
[----:B------:R-:W-:Y:S01]  /*5820*/  VIADD R123, R148, 0x3f ;  /* 0x0000003f947b7836 */ /* 0x000fe20000000000 */
[----:B0-----:R-:W-:Y:S01]  /*5830*/  PRMT R230, RZ, 0x7610, R230 ;  /* 0x00007610ffe67816 */ /* 0x001fe200000000e6 */
[----:B------:R-:W4:Y:S01]  /*5840*/  @P5 LDG.E.U8 R223, desc[UR26][R162.64] ;  /* 0x0000001aa2df5981 */ /* 0x000f22000c1e1100 */
[----:B------:R-:W-:Y:S02]  /*5850*/  LOP3.LUT P5, RZ, R135, 0x1, RZ, 0xc0, !PT ;  /* 0x0000000187ff7812 */ /* 0x000fe400078ac0ff */
[----:B------:R-:W-:Y:S01]  /*5860*/  SHF.R.U64 R135, R132, 0x8, RZ ;  /* 0x0000000884877819 */ /* 0x000fe200000012ff */
[----:B------:R-:W4:Y:S01]  /*5870*/  @P0 LDG.E.U8 R221, desc[UR26][R168.64] ;  /* 0x0000001aa8dd0981 */ /* 0x000f22000c1e1100 */
[----:B-1----:R-:W-:Y:S01]  /*5880*/  PRMT R173, RZ, 0x7610, R173 ;  /* 0x00007610ffad7816 */ /* 0x002fe200000000ad */
[----:B------:R-:W-:Y:S01]  /*5890*/  IMAD R133, R133, 0x3f, RZ ;  /* 0x0000003f85857824 */ /* 0x000fe200078e02ff */
[----:B------:R-:W-:Y:S01]  /*58a0*/  ISETP.GT.AND P0, PT, R123, 0x3f, PT ;  /* 0x0000003f7b00780c */ /* 0x000fe20003f04270 */
[----:B------:R0:W4:Y:S01]  /*58b0*/  @P3 LDG.E.U8 R230, desc[UR26][R160.64] ;  /* 0x0000001aa0e63981 */ /* 0x000122000c1e1100 */
[----:B------:R-:W-:-:S02]  /*58c0*/  LOP3.LUT P3, RZ, R135, 0x1, RZ, 0xc0, !PT ;  /* 0x0000000187ff7812 */ /* 0x000fc4000786c0ff */
[----:B------:R-:W-:Y:S01]  /*58d0*/  ISETP.LT.AND P0, PT, R127, R148, P0 ;  /* 0x000000947f00720c */ /* 0x000fe20000701270 */
[----:B------:R-:W5:Y:S01]  /*58e0*/  @P4 LDG.E.U8 R173, desc[UR26][R232.64] ;  /* 0x0000001ae8ad4981 */ /* 0x000f62000c1e1100 */
[----:B------:R-:W-:Y:S02]  /*58f0*/  SHF.R.S32.HI R137, RZ, 0x1f, R133 ;  /* 0x0000001fff897819 */ /* 0x000fe40000011485 */
[----:B------:R-:W-:Y:S02]  /*5900*/  IADD3 R134, P4, PT, R133, R134, RZ ;  /* 0x0000008685867210 */ /* 0x000fe40007f9e0ff */
[----:B------:R-:W-:Y:S02]  /*5910*/  PRMT R204, RZ, 0x7610, R204 ;  /* 0x00007610ffcc7816 */ /* 0x000fe400000000cc */
[----:B------:R-:W-:Y:S01]  /*5920*/  PRMT R175, RZ, 0x7610, R175 ;  /* 0x00007610ffaf7816 */ /* 0x000fe200000000af */
[----:B------:R-:W-:Y:S01]  /*5930*/  IMAD.X R135, R137, 0x1, R150, P4 ;  /* 0x0000000189877824 */ /* 0x000fe200020e0696 */
[----:B------:R-:W-:-:S02]  /*5940*/  PRMT R225, RZ, 0x7610, R225 ;  /* 0x00007610ffe17816 */ /* 0x000fc400000000e1 */
[----:B------:R-:W-:Y:S01]  /*5950*/  PRMT R174, RZ, 0x7610, R174 ;  /* 0x00007610ffae7816 */ /* 0x000fe200000000ae */
[----:B------:R1:W5:Y:S01]  /*5960*/  @P5 LDG.E.U8 R204, desc[UR26][R142.64] ;  /* 0x0000001a8ecc5981 */ /* 0x000362000c1e1100 */
[----:B------:R-:W-:Y:S02]  /*5970*/  PRMT R132, RZ, 0x7610, R132 ;  /* 0x00007610ff847816 */ /* 0x000fe40000000084 */
[----:B------:R-:W-:Y:S01]  /*5980*/  PRMT R136, RZ, 0x7610, R136 ;  /* 0x00007610ff887816 */ /* 0x000fe20000000088 */
[----:B------:R0:W5:Y:S01]  /*5990*/  @P3 LDG.E.U8 R175, desc[UR26][R140.64] ;  /* 0x0000001a8caf3981 */ /* 0x000162000c1e1100 */
[----:B------:R-:W-:Y:S02]  /*59a0*/  PRMT R148, RZ, 0x7610, R148 ;  /* 0x00007610ff947816 */ /* 0x000fe40000000094 */
[----:B------:R-:W-:Y:S01]  /*59b0*/  PRMT R152, RZ, 0x7610, R152 ;  /* 0x00007610ff987816 */ /* 0x000fe20000000098 */
[----:B------:R1:W5:Y:S01]  /*59c0*/  @!P2 LDG.E.U8 R225, desc[UR26][R134.64] ;  /* 0x0000001a86e1a981 */ /* 0x000362000c1e1100 */
[----:B------:R-:W-:-:S02]  /*59d0*/  PRMT R154, RZ, 0x7610, R154 ;  /* 0x00007610ff9a7816 */ /* 0x000fc4000000009a */
[----:B------:R-:W-:Y:S01]  /*59e0*/  PRMT R156, RZ, 0x7610, R156 ;  /* 0x00007610ff9c7816 */ /* 0x000fe2000000009c */
[----:B------:R-:W5:Y:S01]  /*59f0*/  @P6 LDG.E.U8 R174, desc[UR26][R246.64] ;  /* 0x0000001af6ae6981 */ /* 0x000f62000c1e1100 */
[----:B------:R-:W-:Y:S02]  /*5a00*/  PRMT R158, RZ, 0x7610, R158 ;  /* 0x00007610ff9e7816 */ /* 0x000fe4000000009e */
[----:B0-----:R-:W-:Y:S02]  /*5a10*/  PRMT R160, RZ, 0x7610, R160 ;  /* 0x00007610ffa07816 */ /* 0x001fe400000000a0 */
[----:B------:R-:W-:Y:S02]  /*5a20*/  PRMT R161, RZ, 0x7610, R161 ;  /* 0x00007610ffa17816 */ /* 0x000fe400000000a1 */
[----:B------:R-:W-:Y:S02]  /*5a30*/  PRMT R162, RZ, 0x7610, R162 ;  /* 0x00007610ffa27816 */ /* 0x000fe400000000a2 */
[----:B------:R-:W-:-:S02]  /*5a40*/  PRMT R163, RZ, 0x7610, R163 ;  /* 0x00007610ffa37816 */ /* 0x000fc400000000a3 */
[----:B------:R-:W-:Y:S02]  /*5a50*/  PRMT R164, RZ, 0x7610, R164 ;  /* 0x00007610ffa47816 */ /* 0x000fe400000000a4 */
[----:B------:R-:W-:Y:S02]  /*5a60*/  PRMT R165, RZ, 0x7610, R165 ;  /* 0x00007610ffa57816 */ /* 0x000fe400000000a5 */
[----:B------:R-:W-:Y:S02]  /*5a70*/  PRMT R166, RZ, 0x7610, R166 ;  /* 0x00007610ffa67816 */ /* 0x000fe400000000a6 */
        /* <DEDUP_REMOVED lines=8> */
[----:B------:R-:W-:Y:S01]  /*5b00*/  PRMT R231, RZ, 0x7610, R231 ;  /* 0x00007610ffe77816 */ /* 0x000fe200000000e7 */
[----:B------:R-:W-:Y:S01]  /*5b10*/  @P0 IMAD.MOV.U32 R150, RZ, RZ, R228 ;  /* 0x000000ffff960224 */ /* 0x000fe200078e00e4 */
[----:B-1----:R-:W-:Y:S01]  /*5b20*/  PRMT R142, RZ, 0x7610, R142 ;  /* 0x00007610ff8e7816 */ /* 0x002fe2000000008e */
[----:B------:R-:W-:Y:S01]  /*5b30*/  @P0 IMAD.MOV.U32 R139, RZ, RZ, R149 ;  /* 0x000000ffff8b0224 */ /* 0x000fe200078e0095 */
[----:B------:R-:W-:Y:S01]  /*5b40*/  PRMT R140, RZ, 0x7610, R140 ;  /* 0x00007610ff8c7816 */ /* 0x000fe2000000008c */
[----:B------:R-:W5:Y:S01]  /*5b50*/  @P0 LDG.E.U8 R132, desc[UR26][R66.64] ;  /* 0x0000001a42840981 */ /* 0x000f62000c1e1100 */
[----:B------:R-:W-:-:S02]  /*5b60*/  PRMT R134, RZ, 0x7610, R134 ;  /* 0x00007610ff867816 */ /* 0x000fc40000000086 */
[----:B------:R-:W-:Y:S01]  /*5b70*/  PRMT R135, RZ, 0x7610, R135 ;  /* 0x00007610ff877816 */ /* 0x000fe20000000087 */
[----:B------:R-:W5:Y:S01]  /*5b80*/  @P0 LDG.E.U8 R136, desc[UR26][R68.64] ;  /* 0x0000001a44880981 */ /* 0x000f62000c1e1100 */
[----:B------:R-:W-:Y:S02]  /*5b90*/  PRMT R233, RZ, 0x7610, R233 ;  /* 0x00007610ffe97816 */ /* 0x000fe400000000e9 */
[----:B------:R-:W-:Y:S01]  /*5ba0*/  PRMT R235, RZ, 0x7610, R235 ;  /* 0x00007610ffeb7816 */ /* 0x000fe200000000eb */
[----:B------:R-:W5:Y:S01]  /*5bb0*/  @P0 LDG.E.U8 R148, desc[UR26][R70.64] ;  /* 0x0000001a46940981 */ /* 0x000f62000c1e1100 */
[----:B------:R-:W-:Y:S02]  /*5bc0*/  PRMT R237, RZ, 0x7610, R237 ;  /* 0x00007610ffed7816 */ /* 0x000fe400000000ed */
[----:B------:R-:W-:Y:S01]  /*5bd0*/  PRMT R239, RZ, 0x7610, R239 ;  /* 0x00007610ffef7816 */ /* 0x000fe200000000ef */
[----:B------:R-:W5:Y:S01]  /*5be0*/  @P0 LDG.E.U8 R152, desc[UR26][R72.64] ;  /* 0x0000001a48980981 */ /* 0x000f62000c1e1100 */
[----:B------:R-:W-:-:S03]  /*5bf0*/  PRMT R241, RZ, 0x7610, R241 ;  /* 0x00007610fff17816 */ /* 0x000fc600000000f1 */
[----:B------:R-:W5:Y:S04]  /*5c00*/  @P0 LDG.E.U8 R154, desc[UR26][R74.64] ;  /* 0x0000001a4a9a0981 */ /* 0x000f68000c1e1100 */
        /* <DEDUP_REMOVED lines=21> */
[----:B------:R0:W5:Y:S04]  /*5d60*/  @P0 LDG.E.U8 R135, desc[UR26][R150.64] ;  /* 0x0000001a96870981 */ /* 0x000168000c1e1100 */
[----:B------:R-:W5:Y:S04]  /*5d70*/  @P0 LDG.E.U8 R233, desc[UR26][R124.64] ;  /* 0x0000001a7ce90981 */ /* 0x000f68000c1e1100 */
[----:B------:R-:W5:Y:S04]  /*5d80*/  @P0 LDG.E.U8 R235, desc[UR26][R118.64] ;  /* 0x0000001a76eb0981 */ /* 0x000f68000c1e1100 */
[----:B------:R-:W5:Y:S04]  /*5d90*/  @P0 LDG.E.U8 R237, desc[UR26][R130.64] ;  /* 0x0000001a82ed0981 */ /* 0x000f68000c1e1100 */
[----:B------:R1:W5:Y:S04]  /*5da0*/  @P0 LDG.E.U8 R239, desc[UR26][R138.64] ;  /* 0x0000001a8aef0981 */ /* 0x000368000c1e1100 */
[----:B------:R-:W5:Y:S01]  /*5db0*/  @P0 LDG.E.U8 R241, desc[UR26][R128.64] ;  /* 0x0000001a80f10981 */ /* 0x000f62000c1e1100 */
[----:B------:R-:W-:-:S04]  /*5dc0*/  @!UP1 UIADD3 UR4, UPT, UPT, -UR5, 0x100000, URZ ;  /* 0x0010000005049890 */ /* 0x000fc8000fffe1ff */
[----:B------:R-:W-:Y:S02]  /*5dd0*/  @!UP1 USHF.L.U32 UR5, UR4, 0xb, URZ ;  /* 0x0000000b04059899 */ /* 0x000fe400080006ff */
[----:B------:R-:W-:Y:S01]  /*5de0*/  @!UP1 USHF.L.U32 UR4, UR4, 0x1, URZ ;  /* 0x0000000104049899 */ /* 0x000fe200080006ff */
[----:B------:R-:W-:Y:S01]  /*5df0*/  VOTEU.ALL UP1, P1 ;  /* 0x0000000000ff7886 */ /* 0x000fe20000820000 */
[C---:B0-----:R-:W-:Y:S02]  /*5e00*/  LOP3.LUT R150, R3.reuse, 0x10, RZ, 0x3c, !PT ;  /* 0x0000001003967812 */ /* 0x041fe400078e3cff */
[----:B-1----:R-:W-:-:S08]  /*5e10*/  LOP3.LUT R139, R3, 0x40, RZ, 0x3c, !PT ;  /* 0x00000040038b7812 */ /* 0x002fd000078e3cff */
[----:B------:R0:W1:Y:S01]  /*5e20*/  @!UP1 SYNCS.EXCH.64 URZ, [UR13+0x6008], UR4 ;  /* 0x006008040dff95b2 */ /* 0x0000620008000100 */
[----:B------:R0:W-:Y:S04]  /*5e30*/  STS.U8 [R3+UR13+0x400], R214 ;  /* 0x000400d603007988 */ /* 0x0001e8000800000d */
[----:B------:R2:W-:Y:S01]  /*5e40*/  STS.U8 [R3+UR13], R216 ;  /* 0x000000d803007988 */ /* 0x0005e2000800000d */
[----:B0-----:R-:W-:-:S03]  /*5e50*/  LOP3.LUT R214, R3, 0x20, RZ, 0x3c, !PT ;  /* 0x0000002003d67812 */ /* 0x001fc600078e3cff */
[----:B--2---:R-:W-:Y:S01]  /*5e60*/  STS.U8 [R3+UR13+0x800], R218 ;  /* 0x000800da03007988 */ /* 0x004fe2000800000d */
[----:B------:R-:W-:-:S03]  /*5e70*/  LOP3.LUT R216, R3, 0x30, RZ, 0x3c, !PT ;  /* 0x0000003003d87812 */ /* 0x000fc600078e3cff */
[----:B------:R-:W-:Y:S01]  /*5e80*/  STS.U8 [R3+UR13+0xc00], R220 ;  /* 0x000c00dc03007988 */ /* 0x000fe2000800000d */
[----:B------:R-:W-:-:S03]  /*5e90*/  LOP3.LUT R141, R3, 0x50, RZ, 0x3c, !PT ;  /* 0x00000050038d7812 */ /* 0x000fc600078e3cff */
[----:B------:R-:W-:Y:S04]  /*5ea0*/  STS.U8 [R3+UR13+0x1000], R222 ;  /* 0x001000de03007988 */ /* 0x000fe8000800000d */
[----:B------:R-:W-:Y:S01]  /*5eb0*/  STS.U8 [R3+UR13+0x1400], R224 ;  /* 0x001400e003007988 */ /* 0x000fe2000800000d */
[----:B------:R-:W-:Y:S02]  /*5ec0*/  LOP3.LUT R143, R3, 0x60, RZ, 0x3c, !PT ;  /* 0x00000060038f7812 */ /* 0x000fe400078e3cff */
[----:B------:R-:W-:Y:S01]  /*5ed0*/  ISETP.NE.U32.AND P0, PT, RZ, UR6, PT ;  /* 0x00000006ff007c0c */ /* 0x000fe2000bf05070 */
[----:B---3--:R-:W-:Y:S03]  /*5ee0*/  STS.U8 [R3+UR13+0x1800], R226 ;  /* 0x001800e203007988 */ /* 0x008fe6000800000d */
[----:B------:R-:W-:Y:S01]  /*5ef0*/  ISETP.LT.OR P2, PT, R123, 0x40, P0 ;  /* 0x000000407b00780c */ /* 0x000fe20000741670 */
[----:B----4-:R-:W-:Y:S04]  /*5f00*/  STS.U8 [R3+UR13+0x1c00], R230 ;  /* 0x001c00e603007988 */ /* 0x010fe8000800000d */
[----:B------:R-:W-:Y:S04]  /*5f10*/  STS.U8 [R150+UR13+0x80], R197 ;  /* 0x000080c596007988 */ /* 0x000fe8000800000d */
        /* <DEDUP_REMOVED lines=23> */
[----:B------:R0:W-:Y:S04]  /*6090*/  STS.U8 [R139+UR13+0x1200], R144 ;  /* 0x001200908b007988 */ /* 0x0001e8000800000d */
[----:B------:R2:W-:Y:S04]  /*60a0*/  STS.U8 [R139+UR13+0x200], R206 ;  /* 0x000200ce8b007988 */ /* 0x0005e8000800000d */
[----:B------:R2:W-:Y:S01]  /*60b0*/  STS.U8 [R139+UR13+0x600], R208 ;  /* 0x000600d08b007988 */ /* 0x0005e2000800000d */
[----:B0-----:R-:W-:-:S03]  /*60c0*/  LOP3.LUT R144, R3, 0x70, RZ, 0x3c, !PT ;  /* 0x0000007003907812 */ /* 0x001fc600078e3cff */
[----:B------:R2:W-:Y:S04]  /*60d0*/  STS.U8 [R139+UR13+0xa00], R210 ;  /* 0x000a00d28b007988 */ /* 0x0005e8000800000d */
[----:B-----5:R2:W-:Y:S04]  /*60e0*/  STS.U8 [R139+UR13+0xe00], R212 ;  /* 0x000e00d48b007988 */ /* 0x0205e8000800000d */
[----:B------:R2:W-:Y:S04]  /*60f0*/  STS.U8 [R139+UR13+0x1600], R202 ;  /* 0x001600ca8b007988 */ /* 0x0005e8000800000d */
        /* <DEDUP_REMOVED lines=57> */
[----:B------:R2:W-:Y:S01]  /*6490*/  STS.U8 [R216+UR13+0x4f80], R241 ;  /* 0x004f80f1d8007988 */ /* 0x0005e2000800000d */
[----:B-1----:R0:W-:Y:S06]  /*64a0*/  MEMBAR.ALL.CTA ;  /* 0x0000000000007992 */ /* 0x0021ec0000008000 */
[----:B0-----:R-:W0:Y:S02]  /*64b0*/  FENCE.VIEW.ASYNC.S ;  /* 0x00000000000073c6 */ /* 0x001e240000000000 */
[----:B0-----:R-:W-:Y:S01]  /*64c0*/  BAR.SYNC.DEFER_BLOCKING 0x0 ;  /* 0x0000000000007b1d */ /* 0x001fe20000010000 */
[----:B------:R-:W-:-:S05]  /*64d0*/  ISETP.GE.AND P3, PT, R123, 0x80, PT ;  /* 0x000000807b00780c */ /* 0x000fca0003f66270 */
[----:B------:R-:W-:Y:S08]  /*64e0*/  @P2 BRA `(.L_x_6) ;  /* 0x0000000000682947 */ /* 0x000ff00003800000 */
[----:B------:R-:W-:Y:S02]  /*64f0*/  UIADD3 UR4, UPT, UPT, UR13, 0x4000, URZ ;  /* 0x000040000d047890 */ /* 0x000fe4000fffe0ff */
[----:B------:R-:W-:Y:S02]  /*6500*/  USHF.R.U32.HI UR6, URZ, 0x4, UR13 ;  /* 0x00000004ff067899 */ /* 0x000fe4000801160d */
[----:B------:R-:W-:Y:S02]  /*6510*/  USHF.R.U32.HI UR4, URZ, 0x4, UR4 ;  /* 0x00000004ff047899 */ /* 0x000fe40008011604 */
[----:B------:R-:W-:Y:S02]  /*6520*/  USGXT.U32 UR6, UR6, 0xe ;  /* 0x0000000e0606789a */ /* 0x000fe40008000000 */
[----:B------:R-:W-:Y:S01]  /*6530*/  USGXT.U32 UR8, UR4, 0xe ;  /* 0x0000000e0408789a */ /* 0x000fe20008000000 */
[----:B------:R-:W-:Y:S01]  /*6540*/  UMOV UR16, 0x100 ;  /* 0x0000010000107882 */ /* 0x000fe20000000000 */
[----:B------:R-:W-:Y:S01]  /*6550*/  UMOV UR17, 0x40004040 ;  /* 0x4000404000117882 */ /* 0x000fe20000000000 */
[----:B------:R-:W-:Y:S01]  /*6560*/  UMOV UR18, 0xfffffffe ;  /* 0xfffffffe00127882 */ /* 0x000fe20000000000 */
[----:B------:R-:W-:Y:S01]  /*6570*/  UMOV UR19, 0x7fffbfdf ;  /* 0x7fffbfdf00137882 */ /* 0x000fe20000000000 */
[----:B------:R-:W-:Y:S01]  /*6580*/  UMOV UR7, URZ ;  /* 0x000000ff00077c82 */ /* 0x000fe20008000000 */
[----:B------:R-:W-:Y:S01]  /*6590*/  UMOV UR9, URZ ;  /* 0x000000ff00097c82 */ /* 0x000fe20008000000 */
[----:B------:R-:W-:-:S02]  /*65a0*/  UIADD3.64 UR16, UPT, UPT, UR6, UR16, URZ ;  /* 0x0000001006107297 */ /* 0x000fc4000fffe0ff */
[----:B------:R-:W-:Y:S01]  /*65b0*/  UIADD3.64 UR18, UPT, UPT, UR8, -UR18, URZ ;  /* 0x8000001208127297 */ /* 0x000fe2000fffe0ff */
[----:B------:R-:W-:Y:S01]  /*65c0*/  UMOV UR22, 0x0 ;  /* 0x0000000000167882 */ /* 0x000fe20000000000 */
[----:B------:R-:W-:Y:S01]  /*65d0*/  UMOV UR23, 0x8108490 ;  /* 0x0810849000177882 */ /* 0x000fe20000000000 */
[----:B------:R-:W-:Y:S01]  /*65e0*/  UMOV UR4, UR10 ;  /* 0x0000000a00047c82 */ /* 0x000fe20008000000 */
[----:B------:R-:W-:Y:S01]  /*65f0*/  UMOV UR5, URZ ;  /* 0x000000ff00057c82 */ /* 0x000fe20008000000 */
[----:B------:R-:W-:Y:S01]  /*6600*/  UMOV UR7, 0x40004040 ;  /* 0x4000404000077882 */ /* 0x000fe20000000000 */
[----:B------:R-:W-:Y:S01]  /*6610*/  UMOV UR9, 0x80004020 ;  /* 0x8000402000097882 */ /* 0x000fe20000000000 */
[----:B------:R-:W-:Y:S01]  /*6620*/  UMOV UR24, 0x0 ;  /* 0x0000000000187882 */ /* 0x000fe20000000000 */
[----:B------:R-:W-:Y:S01]  /*6630*/  UMOV UR25, 0x8108490 ;  /* 0x0810849000197882 */ /* 0x000fe20000000000 */
[----:B------:R-:W-:Y:S01]  /*6640*/  UMOV UR4, UR4 ;  /* 0x0000000400047c82 */ /* 0x000fe20008000000 */
[----:B------:R0:W-:Y:S01]  /*6650*/  UTCQMMA gdesc[UR6], gdesc[UR8], tmem[UR12], tmem[UR22], idesc[UR23], !UPT ;  /* 0x00ff1608060075ea */ /* 0x0001e2000f80030c */
[----:B------:R0:W-:Y:S01]  /*6660*/  UTCQMMA gdesc[UR16], gdesc[UR18], tmem[UR12], tmem[UR24], idesc[UR25], UPT ;  /* 0x00ff1812100075ea */ /* 0x0001e2000b80030c */
[----:B------:R0:W-:Y:S01]  /*6670*/  UTCBAR [UR4], URZ ;  /* 0x000000ff040073e9 */ /* 0x0001e200080000ff */
[----:B------:R-:W-:Y:S01]  /*6680*/  NOP ;  /* 0x0000000000007918 */ /* 0x000fe20000000000 */
.L_x_6:
[----:B0-----:R-:W-:Y:S01]  /*6690*/  UMOV UR8, URZ ;  /* 0x000000ff00087c82 */ /* 0x001fe20008000000 */
[----:B------:R-:W-:Y:S05]  /*66a0*/  @!P3 BRA `(.L_x_7) ;  /* 0x0000002800acb947 */ /* 0x000fea0003800000 */
[----:B------:R-:W0:Y:S01]  /*66b0*/  LDCU.64 UR30, c[0x0][0x3a8] ;  /* 0x00007500ff1e77ac */ /* 0x000e220008000a00 */
[----:B--2---:R-:W-:Y:S01]  /*66c0*/  SHF.R.S32.HI R120, RZ, 0x1f, R123 ;  /* 0x0000001fff787819 */ /* 0x004fe2000001147b */
[----:B------:R-:W-:Y:S01]  /*66d0*/  IMAD.U32 R135, RZ, RZ, UR20 ;  /* 0x00000014ff877e24 */ /* 0x000fe2000f8e00ff */
[----:B------:R-:W-:Y:S02]  /*66e0*/  UIADD3 UR5, UPT, UPT, UR13, 0x5000, URZ ;  /* 0x000050000d057890 */ /* 0x000fe4000fffe0ff */
[----:B------:R-:W-:Y:S01]  /*66f0*/  LEA.HI R120, R120, R123, RZ, 0x6 ;  /* 0x0000007b78787211 */ /* 0x000fe200078f30ff */
[----:B------:R-:W-:Y:S02]  /*6700*/  UIADD3 UR4, UPT, UPT, UR13, 0x2000, URZ ;  /* 0x000020000d047890 */ /* 0x000fe4000fffe0ff */
[----:B------:R-:W-:Y:S01]  /*6710*/  USHF.R.U32.HI UR5, URZ, 0x4, UR5 ;  /* 0x00000004ff057899 */ /* 0x000fe20008011605 */
[----:B------:R-:W-:Y:S01]  /*6720*/  SHF.R.S32.HI R120, RZ, 0x6, R120 ;  /* 0x00000006ff787819 */ /* 0x000fe20000011478 */
[----:B------:R-:W-:-:S02]  /*6730*/  USHF.R.U32.HI UR4, URZ, 0x4, UR4 ;  /* 0x00000004ff047899 */ /* 0x000fc40008011604 */
[----:B------:R-:W-:Y:S01]  /*6740*/  USGXT.U32 UR6, UR5, 0xe ;  /* 0x0000000e0506789a */ /* 0x000fe20008000000 */
[----:B------:R-:W-:Y:S01]  /*6750*/  VIMNMX R120, PT, PT, R120, 0x2, !PT ;  /* 0x0000000278787848 */ /* 0x000fe20007fe0100 */
[----:B------:R-:W-:Y:S01]  /*6760*/  USGXT.U32 UR4, UR4, 0xe ;  /* 0x0000000e0404789a */ /* 0x000fe20008000000 */
[----:B------:R-:W-:Y:S01]  /*6770*/  UMOV UR16, 0x100 ;  /* 0x0000010000107882 */ /* 0x000fe20000000000 */
[----:B------:R-:W-:Y:S01]  /*6780*/  UMOV UR17, 0x40004040 ;  /* 0x4000404000117882 */ /* 0x000fe20000000000 */
[----:B0-----:R-:W-:Y:S01]  /*6790*/  USHF.L.U32 UR29, UR30, 0x6, URZ ;  /* 0x000000061e1d7899 */ /* 0x001fe200080006ff */
[----:B------:R-:W-:Y:S01]  /*67a0*/  VIADD R120, R120, 0xffffffff ;  /* 0xffffffff78787836 */ /* 0x000fe20000000000 */
[----:B------:R-:W-:Y:S01]  /*67b0*/  UMOV UR18, 0xfffffffe ;  /* 0xfffffffe00127882 */ /* 0x000fe20000000000 */
[----:B------:R-:W-:Y:S01]  /*67c0*/  UMOV UR19, 0x7fffbfdf ;  /* 0x7fffbfdf00137882 */ /* 0x000fe20000000000 */
[----:B------:R-:W-:Y:S02]  /*67d0*/  USHF.R.S32.HI UR8, URZ, 0x1f, UR29 ;  /* 0x0000001fff087899 */ /* 0x000fe4000801141d */
[----:B------:R-:W-:Y:S01]  /*67e0*/  R2UR UR32, R120 ;  /* 0x00000000782072ca */ /* 0x000fe200000e0000 */
[----:B------:R-:W-:Y:S01]  /*67f0*/  UMOV UR5, URZ ;  /* 0x000000ff00057c82 */ /* 0x000fe20008000000 */
[----:B------:R-:W-:Y:S01]  /*6800*/  IADD3 R146, P2, P3, R146, UR29, R135 ;  /* 0x0000001d92927c10 */ /* 0x000fe2000fb5e087 */
[----:B------:R-:W-:Y:S01]  /*6810*/  UMOV UR7, URZ ;  /* 0x000000ff00077c82 */ /* 0x000fe20008000000 */
[----:B------:R-:W-:Y:S01]  /*6820*/  IMAD.U32 R120, RZ, RZ, UR8 ;  /* 0x00000008ff787e24 */ /* 0x000fe2000f8e00ff */
[----:B------:R-:W0:Y:S04]  /*6830*/  LDCU UR33, c[0x0][0x3a8] ;  /* 0x00007500ff2177ac */ /* 0x000e280008000800 */
[----:B------:R-:W-:Y:S01]  /*6840*/  IADD3.X R147, PT, PT, R147, UR11, R120, P2, P3 ;  /* 0x0000000b93937c10 */ /* 0x000fe200097e6478 */
[----:B------:R-:W-:Y:S01]  /*6850*/  IMAD.MOV.U32 R120, RZ, RZ, RZ ;  /* 0x000000ffff787224 */ /* 0x000fe200078e00ff */
[----:B------:R-:W-:-:S02]  /*6860*/  USHF.L.U32 UR15, UR31, 0x6, URZ ;  /* 0x000000061f0f7899 */ /* 0x000fc400080006ff */
[----:B------:R-:W-:Y:S02]  /*6870*/  UIADD3.64 UR16, UPT, UPT, UR4, UR16, URZ ;  /* 0x0000001004107297 */ /* 0x000fe4000fffe0ff */
[----:B------:R-:W-:Y:S01]  /*6880*/  UIADD3.64 UR18, UPT, UPT, UR6, -UR18, URZ ;  /* 0x8000001206127297 */ /* 0x000fe2000fffe0ff */
[----:B------:R-:W-:Y:S01]  /*6890*/  UMOV UR28, 0x1 ;  /* 0x00000001001c7882 */ /* 0x000fe20000000000 */
[----:B------:R-:W-:-:S10]  /*68a0*/  UMOV UR9, URZ ;  /* 0x000000ff00097c82 */ /* 0x000fd40008000000 */
.L_x_10:
[----:B------:R-:W-:Y:S01]  /*68b0*/  IMAD.U32 R120, R120, -0x80000000, RZ ;  /* 0x8000000078787824 */ /* 0x000fe200078e00ff */
[----:B0-----:R-:W-:Y:S01]  /*68c0*/  IADD3 R154, P5, PT, R146, UR33, RZ ;  /* 0x00000021929a7c10 */ /* 0x001fe2000ffbe0ff */
[----:B------:R-:W-:Y:S01]  /*68d0*/  USHF.L.U32 UR8, UR30, 0x1, URZ ;  /* 0x000000011e087899 */ /* 0x000fe200080006ff */
[C---:B------:R-:W-:Y:S01]  /*68e0*/  ISETP.GT.AND P3, PT, R16.reuse, 0x1, PT ;  /* 0x000000011000780c */ /* 0x040fe20003f64270 */
[----:B------:R-:W0:Y:S01]  /*68f0*/  SYNCS.PHASECHK.TRANS64.TRYWAIT P4, [UR10], R120 ;  /* 0x00000078ff0075a7 */ /* 0x000e22000808110a */
[----:B------:R-:W-:Y:S01]  /*6900*/  UIMAD UR11, UR30, 0x3, URZ ;  /* 0x000000031e0b78a4 */ /* 0x000fe2000f8e02ff */
[----:B------:R-:W-:Y:S01]  /*6910*/  ISETP.GT.AND P2, PT, R16, 0x2, PT ;  /* 0x000000021000780c */ /* 0x000fe20003f44270 */
[----:B------:R-:W-:Y:S01]  /*6920*/  USHF.L.U32 UR20, UR30, 0x2, URZ ;  /* 0x000000021e147899 */ /* 0x000fe200080006ff */
[----:B------:R-:W-:Y:S01]  /*6930*/  PRMT R223, RZ, 0x7610, R223 ;  /* 0x00007610ffdf7816 */ /* 0x000fe200000000df */
[----:B------:R-:W-:Y:S01]  /*6940*/  UIMAD UR21, UR30, 0x5, URZ ;  /* 0x000000051e1578a4 */ /* 0x000fe2000f8e02ff */
[----:B------:R-:W-:Y:S01]  /*6950*/  IMAD.X R155, R5, 0x1, R147, P5 ;  /* 0x00000001059b7824 */ /* 0x000fe200028e0693 */
[----:B0-----:R-:W-:Y:S10]  /*6960*/  @!P4 BRA `(.L_x_8) ;  /* 0x0000004800dcc947 */ /* 0x001ff40003800000 */
.L_x_16:
[----:B------:R-:W-:Y:S02]  /*6970*/  USHF.R.S32.HI UR10, URZ, 0x1f, UR8 ;  /* 0x0000001fff0a7899 */ /* 0x000fe40008011408 */
[----:B------:R-:W-:Y:S01]  /*6980*/  IADD3 R152, P5, PT, R146, UR8, RZ ;  /* 0x0000000892987c10 */ /* 0x000fe2000ffbe0ff */
[----:B------:R0:W2:Y:S01]  /*6990*/  @P3 LDG.E.U8 R223, desc[UR26][R154.64] ;  /* 0x0000001a9adf3981 */ /* 0x0000a2000c1e1100 */
[----:B------:R-:W-:Y:S01]  /*69a0*/  ISETP.GT.AND P4, PT, R16, 0x3, PT ;  /* 0x000000031000780c */ /* 0x000fe20003f84270 */
[----:B------:R-:W-:Y:S02]  /*69b0*/  USHF.R.S32.HI UR8, URZ, 0x1f, UR11 ;  /* 0x0000001fff087899 */ /* 0x000fe4000801140b */
[----:B------:R-:W-:Y:S01]  /*69c0*/  IADD3 R134, P6, PT, R146, UR11, RZ ;  /* 0x0000000b92867c10 */ /* 0x000fe2000ffde0ff */
[----:B------:R-:W-:Y:S01]  /*69d0*/  UIMAD UR22, UR30, 0x6, URZ ;  /* 0x000000061e1678a4 */ /* 0x000fe2000f8e02ff */
[----:B------:R-:W-:Y:S01]  /*69e0*/  IADD3.X R153, PT, PT, R147, UR10, RZ, P5, !PT ;  /* 0x0000000a93997c10 */ /* 0x000fe2000affe4ff */
[----:B------:R-:W-:-:S02]  /*69f0*/  USHF.R.S32.HI UR10, URZ, 0x1f, UR20 ;  /* 0x0000001fff0a7899 */ /* 0x000fc40008011414 */
[----:B------:R-:W-:Y:S02]  /*6a00*/  IADD3 R156, P5, PT, R146, UR20, RZ ;  /* 0x00000014929c7c10 */ /* 0x000fe4000ffbe0ff */
[----:B------:R-:W-:Y:S02]  /*6a10*/  PRMT R195, RZ, 0x7610, R195 ;  /* 0x00007610ffc37816 */ /* 0x000fe400000000c3 */
[C---:B------:R-:W-:Y:S01]  /*6a20*/  IADD3.X R135, PT, PT, R147.reuse, UR8, RZ, P6, !PT ;  /* 0x0000000893877c10 */ /* 0x040fe2000b7fe4ff */
[----:B------:R-:W-:Y:S01]  /*6a30*/  USHF.R.S32.HI UR8, URZ, 0x1f, UR21 ;  /* 0x0000001fff087899 */ /* 0x000fe20008011415 */
[----:B------:R-:W-:Y:S02]  /*6a40*/  PRMT R209, RZ, 0x7610, R209 ;  /* 0x00007610ffd17816 */ /* 0x000fe400000000d1 */
[----:B------:R-:W-:Y:S01]  /*6a50*/  ISETP.GT.AND P3, PT, R16, 0x4, PT ;  /* 0x000000041000780c */ /* 0x000fe20003f64270 */
[----:B------:R1:W3:Y:S01]  /*6a60*/  @P4 LDG.E.U8 R195, desc[UR26][R134.64] ;  /* 0x0000001a86c34981 */ /* 0x0002e2000c1e1100 */
[----:B------:R-:W-:-:S02]  /*6a70*/  IADD3.X R157, PT, PT, R147, UR10, RZ, P5, !PT ;  /* 0x0000000a939d7c10 */ /* 0x000fc4000affe4ff */
[----:B0-----:R-:W-:Y:S01]  /*6a80*/  IADD3 R154, P5, PT, R146, UR21, RZ ;  /* 0x00000015929a7c10 */ /* 0x001fe2000ffbe0ff */
[----:B------:R-:W-:Y:S01]  /*6a90*/  UIMAD UR10, UR30, 0x7, URZ ;  /* 0x000000071e0a78a4 */ /* 0x000fe2000f8e02ff */
[C---:B------:R-:W-:Y:S01]  /*6aa0*/  ISETP.GT.AND P4, PT, R16.reuse, 0x6, PT ;  /* 0x000000061000780c */ /* 0x040fe20003f84270 */
[----:B------:R0:W4:Y:S01]  /*6ab0*/  @P2 LDG.E.U8 R209, desc[UR26][R152.64] ;  /* 0x0000001a98d12981 */ /* 0x000122000c1e1100 */
[----:B------:R-:W-:Y:S01]  /*6ac0*/  IADD3.X R155, PT, PT, R147, UR8, RZ, P5, !PT ;  /* 0x00000008939b7c10 */ /* 0x000fe2000affe4ff */
[----:B------:R-:W-:Y:S01]  /*6ad0*/  USHF.R.S32.HI UR8, URZ, 0x1f, UR22 ;  /* 0x0000001fff087899 */ /* 0x000fe20008011416 */
[----:B------:R-:W-:Y:S01]  /*6ae0*/  ISETP.GT.AND P2, PT, R16, 0x5, PT ;  /* 0x000000051000780c */ /* 0x000fe20003f44270 */
[----:B------:R-:W-:Y:S01]  /*6af0*/  USHF.R.S32.HI UR11, URZ, 0x1f, UR10 ;  /* 0x0000001fff0b7899 */ /* 0x000fe2000801140a */
[----:B------:R-:W-:Y:S02]  /*6b00*/  PRMT R226, RZ, 0x7610, R226 ;  /* 0x00007610ffe27816 */ /* 0x000fe400000000e2 */
[----:B-1----:R-:W-:-:S02]  /*6b10*/  IADD3 R134, P5, PT, R146, UR10, RZ ;  /* 0x0000000a92867c10 */ /* 0x002fc4000ffbe0ff */
[----:B0-----:R-:W-:Y:S02]  /*6b20*/  IADD3 R152, P6, PT, R146, UR22, RZ ;  /* 0x0000001692987c10 */ /* 0x001fe4000ffde0ff */
[----:B------:R0:W5:Y:S01]  /*6b30*/  @P3 LDG.E.U8 R226, desc[UR26][R156.64] ;  /* 0x0000001a9ce23981 */ /* 0x000162000c1e1100 */
[----:B------:R-:W-:Y:S02]  /*6b40*/  PRMT R194, RZ, 0x7610, R194 ;  /* 0x00007610ffc27816 */ /* 0x000fe400000000c2 */
[C---:B------:R-:W-:Y:S02]  /*6b50*/  IADD3.X R153, PT, PT, R147.reuse, UR8, RZ, P6, !PT ;  /* 0x0000000893997c10 */ /* 0x040fe4000b7fe4ff */
[----:B------:R-:W-:Y:S02]  /*6b60*/  PRMT R210, RZ, 0x7610, R210 ;  /* 0x00007610ffd27816 */ /* 0x000fe400000000d2 */
[----:B------:R-:W-:Y:S01]  /*6b70*/  ISETP.GT.AND P3, PT, R16, 0x7, PT ;  /* 0x000000071000780c */ /* 0x000fe20003f64270 */
[----:B------:R-:W2:Y:S01]  /*6b80*/  @P4 LDG.E.U8 R194, desc[UR26][R152.64] ;  /* 0x0000001a98c24981 */ /* 0x000ea2000c1e1100 */
[----:B------:R-:W-:-:S02]  /*6b90*/  IADD3.X R135, PT, PT, R147, UR11, RZ, P5, !PT ;  /* 0x0000000b93877c10 */ /* 0x000fc4000affe4ff */
[----:B------:R-:W-:Y:S01]  /*6ba0*/  SHF.R.S32.HI R120, RZ, 0x1f, R6 ;  /* 0x0000001fff787819 */ /* 0x000fe20000011406 */
[----:B------:R1:W2:Y:S01]  /*6bb0*/  @P2 LDG.E.U8 R210, desc[UR26][R154.64] ;  /* 0x0000001a9ad22981 */ /* 0x0002a2000c1e1100 */
[----:B0-----:R-:W-:Y:S02]  /*6bc0*/  IADD3 R156, P5, PT, R6, R146, RZ ;  /* 0x00000092069c7210 */ /* 0x001fe40007fbe0ff */
[C---:B------:R-:W-:Y:S02]  /*6bd0*/  ISETP.GT.AND P4, PT, R16.reuse, 0x9, PT ;  /* 0x000000091000780c */ /* 0x040fe40003f84270 */
[----:B------:R-:W-:Y:S01]  /*6be0*/  ISETP.GT.AND P2, PT, R16, 0x8, PT ;  /* 0x000000081000780c */ /* 0x000fe20003f44270 */
[----:B------:R-:W-:Y:S01]  /*6bf0*/  IMAD.X R157, R120, 0x1, R147, P5 ;  /* 0x00000001789d7824 */ /* 0x000fe200028e0693 */
[----:B------:R-:W-:Y:S02]  /*6c00*/  PRMT R179, RZ, 0x7610, R179 ;  /* 0x00007610ffb37816 */ /* 0x000fe400000000b3 */
[----:B------:R-:W-:-:S02]  /*6c10*/  SHF.R.S32.HI R120, RZ, 0x1f, R7 ;  /* 0x0000001fff787819 */ /* 0x000fc40000011407 */
[-C--:B-1----:R-:W-:Y:S02]  /*6c20*/  IADD3 R154, P6, PT, R7, R146.reuse, RZ ;  /* 0x00000092079a7210 */ /* 0x082fe40007fde0ff */
[----:B------:R-:W-:Y:S01]  /*6c30*/  SHF.R.S32.HI R122, RZ, 0x1f, R8 ;  /* 0x0000001fff7a7819 */ /* 0x000fe20000011408 */
[----:B------:R0:W2:Y:S01]  /*6c40*/  @P3 LDG.E.U8 R179, desc[UR26][R134.64] ;  /* 0x0000001a86b33981 */ /* 0x0000a2000c1e1100 */
[----:B------:R-:W-:Y:S01]  /*6c50*/  IADD3 R152, P5, PT, R8, R146, RZ ;  /* 0x0000009208987210 */ /* 0x000fe20007fbe0ff */
[----:B------:R-:W-:Y:S01]  /*6c60*/  IMAD.X R155, R120, 0x1, R147, P6 ;  /* 0x00000001789b7824 */ /* 0x000fe200030e0693 */
[----:B------:R-:W-:Y:S02]  /*6c70*/  PRMT R221, RZ, 0x7610, R221 ;  /* 0x00007610ffdd7816 */ /* 0x000fe400000000dd */
[----:B------:R-:W-:Y:S01]  /*6c80*/  PRMT R140, RZ, 0x7610, R140 ;  /* 0x00007610ff8c7816 */ /* 0x000fe2000000008c */
[----:B------:R-:W-:Y:S01]  /*6c90*/  IMAD.X R153, R122, 0x1, R147, P5 ;  /* 0x000000017a997824 */ /* 0x000fe200028e0693 */
[----:B------:R-:W-:-:S02]  /*6ca0*/  ISETP.GT.AND P3, PT, R16, 0xa, PT ;  /* 0x0000000a1000780c */ /* 0x000fc40003f64270 */
[----:B------:R-:W-:Y:S01]  /*6cb0*/  SHF.R.S32.HI R120, RZ, 0x1f, R9 ;  /* 0x0000001fff787819 */ /* 0x000fe20000011409 */
[----:B------:R-:W2:Y:S01]  /*6cc0*/  @P4 LDG.E.U8 R221, desc[UR26][R154.64] ;  /* 0x0000001a9add4981 */ /* 0x000ea2000c1e1100 */
[----:B0-----:R-:W-:Y:S02]  /*6cd0*/  IADD3 R134, P5, PT, R9, R146, RZ ;  /* 0x0000009209867210 */ /* 0x001fe40007fbe0ff */
[C---:B------:R-:W-:Y:S01]  /*6ce0*/  ISETP.GT.AND P4, PT, R16.reuse, 0xc, PT ;  /* 0x0000000c1000780c */ /* 0x040fe20003f84270 */
[----:B------:R0:W2:Y:S01]  /*6cf0*/  @P2 LDG.E.U8 R140, desc[UR26][R156.64] ;  /* 0x0000001a9c8c2981 */ /* 0x0000a2000c1e1100 */
[----:B------:R-:W-:Y:S01]  /*6d00*/  ISETP.GT.AND P2, PT, R16, 0xb, PT ;  /* 0x0000000b1000780c */ /* 0x000fe20003f44270 */
[----:B------:R-:W-:Y:S01]  /*6d10*/  IMAD.X R135, R120, 0x1, R147, P5 ;  /* 0x0000000178877824 */ /* 0x000fe200028e0693 */
[----:B------:R-:W-:Y:S02]  /*6d20*/  PRMT R207, RZ, 0x7610, R207 ;  /* 0x00007610ffcf7816 */ /* 0x000fe400000000cf */
[----:B------:R-:W-:-:S02]  /*6d30*/  SHF.R.S32.HI R120, RZ, 0x1f, R10 ;  /* 0x0000001fff787819 */ /* 0x000fc4000001140a */
[----:B------:R-:W-:Y:S02]  /*6d40*/  SHF.R.S32.HI R122, RZ, 0x1f, R11 ;  /* 0x0000001fff7a7819 */ /* 0x000fe4000001140b */
[-C--:B0-----:R-:W-:Y:S01]  /*6d50*/  IADD3 R156, P6, PT, R10, R146.reuse, RZ ;  /* 0x000000920a9c7210 */ /* 0x081fe20007fde0ff */
[----:B------:R0:W2:Y:S01]  /*6d60*/  @P3 LDG.E.U8 R207, desc[UR26][R152.64] ;  /* 0x0000001a98cf3981 */ /* 0x0000a2000c1e1100 */
[----:B------:R-:W-:Y:S02]  /*6d70*/  IADD3 R154, P5, PT, R11, R146, RZ ;  /* 0x000000920b9a7210 */ /* 0x000fe40007fbe0ff */
[----:B------:R-:W-:Y:S01]  /*6d80*/  PRMT R224, RZ, 0x7610, R224 ;  /* 0x00007610ffe07816 */ /* 0x000fe200000000e0 */
[----:B------:R-:W-:Y:S01]  /*6d90*/  IMAD.X R157, R120, 0x1, R147, P6 ;  /* 0x00000001789d7824 */ /* 0x000fe200030e0693 */
        /* <DEDUP_REMOVED lines=17> */
[--C-:B------:R-:W-:Y:S01]  /*6eb0*/  IMAD.X R135, R120, 0x1, R147.reuse, P6 ;  /* 0x0000000178877824 */ /* 0x100fe200030e0693 */
        /* <DEDUP_REMOVED lines=84> */
[-C--:B0-----:R-:W-:Y:S02]  /*7400*/  IADD3 R152, P6, PT, R30, R146.reuse, RZ ;  /* 0x000000921e987210 */ /* 0x081fe40007fde0ff */
[----:B------:R-:W2:Y:S01]  /*7410*/  @P3 LDG.E.U8 R220, desc[UR26][R156.64] ;  /* 0x0000001a9cdc3981 */ /* 0x000ea2000c1e1100 */
[----:B------:R-:W-:Y:S02]  /*7420*/  SHF.R.S32.HI R122, RZ, 0x1f, R31 ;  /* 0x0000001fff7a7819 */ /* 0x000fe4000001141f */
[----:B------:R-:W-:Y:S01]  /*7430*/  IADD3 R134, P5, PT, R31, R146, RZ ;  /* 0x000000921f867210 */ /* 0x000fe20007fbe0ff */
[--C-:B------:R-:W-:Y:S01]  /*7440*/  IMAD.X R153, R120, 0x1, R147.reuse, P6 ;  /* 0x0000000178997824 */ /* 0x100fe200030e0693 */
[----:B------:R-:W-:Y:S02]  /*7450*/  PRMT R188, RZ, 0x7610, R188 ;  /* 0x00007610ffbc7816 */ /* 0x000fe400000000bc */
[----:B------:R-:W-:Y:S02]  /*7460*/  PRMT R204, RZ, 0x7610, R204 ;  /* 0x00007610ffcc7816 */ /* 0x000fe400000000cc */
[----:B------:R-:W-:Y:S01]  /*7470*/  ISETP.GT.AND P3, PT, R16, 0x1f, PT ;  /* 0x0000001f1000780c */ /* 0x000fe20003f64270 */
[----:B------:R-:W-:Y:S01]  /*7480*/  IMAD.X R135, R122, 0x1, R147, P5 ;  /* 0x000000017a877824 */ /* 0x000fe200028e0693 */
[----:B------:R-:W2:Y:S01]  /*7490*/  @P4 LDG.E.U8 R188, desc[UR26][R152.64] ;  /* 0x0000001a98bc4981 */ /* 0x000ea2000c1e1100 */
[----:B------:R-:W-:-:S02]  /*74a0*/  SHF.R.S32.HI R120, RZ, 0x1f, R32 ;  /* 0x0000001fff787819 */ /* 0x000fc40000011420 */
[-C--:B------:R-:W-:Y:S01]  /*74b0*/  IADD3 R158, P5, PT, R32, R146.reuse, RZ ;  /* 0x00000092209e7210 */ /* 0x080fe20007fbe0ff */
[----:B------:R0:W2:Y:S01]  /*74c0*/  @P2 LDG.E.U8 R204, desc[UR26][R154.64] ;  /* 0x0000001a9acc2981 */ /* 0x0000a2000c1e1100 */
[C---:B------:R-:W-:Y:S02]  /*74d0*/  ISETP.GT.AND P4, PT, R16.reuse, 0x21, PT ;  /* 0x000000211000780c */ /* 0x040fe40003f84270 */
[----:B------:R-:W-:Y:S01]  /*74e0*/  ISETP.GT.AND P2, PT, R16, 0x20, PT ;  /* 0x000000201000780c */ /* 0x000fe20003f44270 */
[----:B------:R-:W-:Y:S01]  /*74f0*/  IMAD.X R159, R120, 0x1, R147, P5 ;  /* 0x00000001789f7824 */ /* 0x000fe200028e0693 */
[----:B------:R-:W-:Y:S02]  /*7500*/  PRMT R173, RZ, 0x7610, R173 ;  /* 0x00007610ffad7816 */ /* 0x000fe400000000ad */
[----:B------:R-:W-:Y:S02]  /*7510*/  SHF.R.S32.HI R122, RZ, 0x1f, R33 ;  /* 0x0000001fff7a7819 */ /* 0x000fe40000011421 */
[----:B0-----:R-:W-:-:S02]  /*7520*/  IADD3 R154, P6, PT, R33, R146, RZ ;  /* 0x00000092219a7210 */ /* 0x001fc40007fde0ff */
[----:B------:R0:W2:Y:S01]  /*7530*/  @P3 LDG.E.U8 R173, desc[UR26][R134.64] ;  /* 0x0000001a86ad3981 */ /* 0x0000a2000c1e1100 */
[----:B------:R-:W-:Y:S02]  /*7540*/  SHF.R.S32.HI R120, RZ, 0x1f, R34 ;  /* 0x0000001fff787819 */ /* 0x000fe40000011422 */
[-C--:B------:R-:W-:Y:S01]  /*7550*/  IADD3 R152, P5, PT, R34, R146.reuse, RZ ;  /* 0x0000009222987210 */ /* 0x080fe20007fbe0ff */
[--C-:B------:R-:W-:Y:S01]  /*7560*/  IMAD.X R155, R122, 0x1, R147.reuse, P6 ;  /* 0x000000017a9b7824 */ /* 0x100fe200030e0693 */
[----:B------:R-:W-:Y:S02]  /*7570*/  PRMT R148, RZ, 0x7610, R148 ;  /* 0x00007610ff947816 */ /* 0x000fe40000000094 */
[----:B------:R-:W-:Y:S01]  /*7580*/  PRMT R156, RZ, 0x7610, R156 ;  /* 0x00007610ff9c7816 */ /* 0x000fe2000000009c */
[----:B------:R-:W-:Y:S01]  /*7590*/  IMAD.X R153, R120, 0x1, R147, P5 ;  /* 0x0000000178997824 */ /* 0x000fe200028e0693 */
[----:B------:R-:W-:Y:S02]  /*75a0*/  ISETP.GT.AND P3, PT, R16, 0x22, PT ;  /* 0x000000221000780c */ /* 0x000fe40003f64270 */
[----:B------:R-:W-:Y:S01]  /*75b0*/  SHF.R.S32.HI R120, RZ, 0x1f, R35 ;  /* 0x0000001fff787819 */ /* 0x000fe20000011423 */
[----:B------:R-:W2:Y:S01]  /*75c0*/  @P4 LDG.E.U8 R148, desc[UR26][R154.64] ;  /* 0x0000001a9a944981 */ /* 0x000ea2000c1e1100 */
[----:B0-----:R-:W-:-:S02]  /*75d0*/  IADD3 R134, P5, PT, R35, R146, RZ ;  /* 0x0000009223867210 */ /* 0x001fc40007fbe0ff */
[C---:B------:R-:W-:Y:S01]  /*75e0*/  ISETP.GT.AND P4, PT, R16.reuse, 0x24, PT ;  /* 0x000000241000780c */ /* 0x040fe20003f84270 */
[----:B------:R0:W2:Y:S01]  /*75f0*/  @P2 LDG.E.U8 R156, desc[UR26][R158.64] ;  /* 0x0000001a9e9c2981 */ /* 0x0000a2000c1e1100 */
[----:B------:R-:W-:Y:S01]  /*7600*/  ISETP.GT.AND P2, PT, R16, 0x23, PT ;  /* 0x000000231000780c */ /* 0x000fe20003f44270 */
[----:B------:R-:W-:Y:S01]  /*7610*/  IMAD.X R135, R120, 0x1, R147, P5 ;  /* 0x0000000178877824 */ /* 0x000fe200028e0693 */
[----:B------:R-:W-:Y:S02]  /*7620*/  PRMT R145, RZ, 0x7610, R145 ;  /* 0x00007610ff917816 */ /* 0x000fe40000000091 */
[----:B------:R-:W-:Y:S02]  /*7630*/  SHF.R.S32.HI R120, RZ, 0x1f, R36 ;  /* 0x0000001fff787819 */ /* 0x000fe40000011424 */
[----:B------:R-:W-:Y:S02]  /*7640*/  SHF.R.S32.HI R122, RZ, 0x1f, R37 ;  /* 0x0000001fff7a7819 */ /* 0x000fe40000011425 */
[-C--:B0-----:R-:W-:Y:S01]  /*7650*/  IADD3 R158, P6, PT, R36, R146.reuse, RZ ;  /* 0x00000092249e7210 */ /* 0x081fe20007fde0ff */
[----:B------:R0:W2:Y:S01]  /*7660*/  @P3 LDG.E.U8 R145, desc[UR26][R152.64] ;  /* 0x0000001a98913981 */ /* 0x0000a2000c1e1100 */
[----:B------:R-:W-:-:S02]  /*7670*/  IADD3 R154, P5, PT, R37, R146, RZ ;  /* 0x00000092259a7210 */ /* 0x000fc40007fbe0ff */
[----:B------:R-:W-:Y:S01]  /*7680*/  PRMT R218, RZ, 0x7610, R218 ;  /* 0x00007610ffda7816 */ /* 0x000fe200000000da */
[----:B------:R-:W-:Y:S01]  /*7690*/  IMAD.X R159, R120, 0x1, R147, P6 ;  /* 0x00000001789f7824 */ /* 0x000fe200030e0693 */
[----:B------:R-:W-:Y:S01]  /*76a0*/  PRMT R187, RZ, 0x7610, R187 ;  /* 0x00007610ffbb7816 */ /* 0x000fe200000000bb */
[--C-:B------:R-:W-:Y:S01]  /*76b0*/  IMAD.X R155, R122, 0x1, R147.reuse, P5 ;  /* 0x000000017a9b7824 */ /* 0x100fe200028e0693 */
[----:B------:R-:W-:Y:S02]  /*76c0*/  ISETP.GT.AND P3, PT, R16, 0x25, PT ;  /* 0x000000251000780c */ /* 0x000fe40003f64270 */
[----:B------:R-:W-:Y:S01]  /*76d0*/  SHF.R.S32.HI R120, RZ, 0x1f, R38 ;  /* 0x0000001fff787819 */ /* 0x000fe20000011426 */
[----:B------:R-:W2:Y:S01]  /*76e0*/  @P4 LDG.E.U8 R218, desc[UR26][R158.64] ;  /* 0x0000001a9eda4981 */ /* 0x000ea2000c1e1100 */
[----:B0-----:R-:W-:Y:S02]  /*76f0*/  IADD3 R152, P5, PT, R38, R146, RZ ;  /* 0x0000009226987210 */ /* 0x001fe40007fbe0ff */
[C---:B------:R-:W-:Y:S01]  /*7700*/  ISETP.GT.AND P4, PT, R16.reuse, 0x27, PT ;  /* 0x000000271000780c */ /* 0x040fe20003f84270 */
[----:B------:R0:W2:Y:S01]  /*7710*/  @P2 LDG.E.U8 R187, desc[UR26][R134.64] ;  /* 0x0000001a86bb2981 */ /* 0x0000a2000c1e1100 */
[----:B------:R-:W-:Y:S01]  /*7720*/  ISETP.GT.AND P2, PT, R16, 0x26, PT ;  /* 0x000000261000780c */ /* 0x000fe20003f44270 */
[----:B------:R-:W-:Y:S01]  /*7730*/  IMAD.X R153, R120, 0x1, R147, P5 ;  /* 0x0000000178997824 */ /* 0x000fe200028e0693 */
[----:B------:R-:W-:-:S02]  /*7740*/  PRMT R202, RZ, 0x7610, R202 ;  /* 0x00007610ffca7816 */ /* 0x000fc400000000ca */
[----:B------:R-:W-:Y:S02]  /*7750*/  SHF.R.S32.HI R120, RZ, 0x1f, R39 ;  /* 0x0000001fff787819 */ /* 0x000fe40000011427 */
        /* <DEDUP_REMOVED lines=91> */
[----:B------:R0:W2:Y:S01]  /*7d10*/  @P3 LDG.E.U8 R214, desc[UR26][R158.64] ;  /* 0x0000001a9ed63981 */ /* 0x0000a2000c1e1100 */
[----:B------:R-:W-:Y:S02]  /*7d20*/  PRMT R182, RZ, 0x7610, R182 ;  /* 0x00007610ffb67816 */ /* 0x000fe400000000b6 */
[----:B------:R-:W-:Y:S01]  /*7d30*/  IMAD.X R153, R120, 0x1, R147, P6 ;  /* 0x0000000178997824 */ /* 0x000fe200030e0693 */
[----:B------:R-:W-:Y:S02]  /*7d40*/  PRMT R198, RZ, 0x7610, R198 ;  /* 0x00007610ffc67816 */ /* 0x000fe400000000c6 */
[----:B------:R-:W-:Y:S02]  /*7d50*/  ISETP.GT.AND P3, PT, R16, 0x37, PT ;  /* 0x000000371000780c */ /* 0x000fe40003f64270 */
[----:B------:R-:W-:Y:S01]  /*7d60*/  SHF.R.S32.HI R142, RZ, 0x1f, R55 ;  /* 0x0000001fff8e7819 */ /* 0x000fe20000011437 */
[----:B------:R-:W2:Y:S01]  /*7d70*/  @P4 LDG.E.U8 R182, desc[UR26][R152.64] ;  /* 0x0000001a98b64981 */ /* 0x000ea2000c1e1100 */
[----:B------:R-:W-:-:S02]  /*7d80*/  IADD3 R134, P5, PT, R55, R146, RZ ;  /* 0x0000009237867210 */ /* 0x000fc40007fbe0ff */
        /* <DEDUP_REMOVED lines=9> */
[----:B-1----:R-:W-:-:S02]  /*7e20*/  IADD3 R154, P6, PT, R57, R146, RZ ;  /* 0x00000092399a7210 */ /* 0x002fc40007fde0ff */
[----:B------:R-:W-:Y:S01]  /*7e30*/  PRMT R211, RZ, 0x7610, R211 ;  /* 0x00007610ffd37816 */ /* 0x000fe200000000d3 */
[--C-:B------:R-:W-:Y:S02]  /*7e40*/  IMAD.X R159, R120, 0x1, R147.reuse, P5 ;  /* 0x00000001789f7824 */ /* 0x100fe400028e0693 */
[----:B------:R-:W-:Y:S01]  /*7e50*/  IMAD.X R155, R142, 0x1, R147, P6 ;  /* 0x000000018e9b7824 */ /* 0x000fe200030e0693 */
[----:B------:R-:W-:Y:S02]  /*7e60*/  PRMT R120, RZ, 0x7610, R120 ;  /* 0x00007610ff787816 */ /* 0x000fe40000000078 */
[C---:B------:R-:W-:Y:S02]  /*7e70*/  ISETP.GT.AND P3, PT, R16.reuse, 0x3a, PT ;  /* 0x0000003a1000780c */ /* 0x040fe40003f64270 */
[----:B------:R-:W-:Y:S01]  /*7e80*/  IADD3 R152, P5, PT, R19, R146, RZ ;  /* 0x0000009213987210 */ /* 0x000fe20007fbe0ff */
[----:B------:R-:W2:Y:S01]  /*7e90*/  @P4 LDG.E.U8 R211, desc[UR26][R154.64] ;  /* 0x0000001a9ad34981 */ /* 0x000ea2000c1e1100 */
[----:B------:R-:W-:-:S02]  /*7ea0*/  ISETP.GT.AND P4, PT, R16, 0x3c, PT ;  /* 0x0000003c1000780c */ /* 0x000fc40003f84270 */
[----:B------:R-:W-:Y:S01]  /*7eb0*/  PRMT R197, RZ, 0x7610, R197 ;  /* 0x00007610ffc57816 */ /* 0x000fe200000000c5 */
[----:B------:R1:W2:Y:S01]  /*7ec0*/  @P2 LDG.E.U8 R120, desc[UR26][R158.64] ;  /* 0x0000001a9e782981 */ /* 0x0002a2000c1e1100 */
[--C-:B------:R-:W-:Y:S01]  /*7ed0*/  IMAD.X R153, R58, 0x1, R147.reuse, P5 ;  /* 0x000000013a997824 */ /* 0x100fe200028e0693 */
[----:B------:R-:W-:Y:S02]  /*7ee0*/  ISETP.GT.AND P2, PT, R16, 0x3b, PT ;  /* 0x0000003b1000780c */ /* 0x000fe40003f44270 */
[-C--:B0-----:R-:W-:Y:S02]  /*7ef0*/  IADD3 R134, P6, PT, R59, R146.reuse, RZ ;  /* 0x000000923b867210 */ /* 0x081fe40007fde0ff */
[----:B------:R-:W-:Y:S01]  /*7f00*/  PRMT R212, RZ, 0x7610, R212 ;  /* 0x00007610ffd47816 */ /* 0x000fe200000000d4 */
[----:B------:R0:W2:Y:S01]  /*7f10*/  @P3 LDG.E.U8 R197, desc[UR26][R152.64] ;  /* 0x0000001a98c53981 */ /* 0x0000a2000c1e1100 */
[----:B-1----:R-:W-:Y:S01]  /*7f20*/  IADD3 R158, P5, PT, R60, R146, RZ ;  /* 0x000000923c9e7210 */ /* 0x002fe20007fbe0ff */
[----:B------:R-:W-:Y:S01]  /*7f30*/  IMAD.X R135, R61, 0x1, R147, P6 ;  /* 0x000000013d877824 */ /* 0x000fe200030e0693 */
[----:B------:R-:W-:-:S03]  /*7f40*/  PRMT R181, RZ, 0x7610, R181 ;  /* 0x00007610ffb57816 */ /* 0x000fc600000000b5 */
[----:B------:R-:W-:Y:S01]  /*7f50*/  IMAD.X R159, R62, 0x1, R147, P5 ;  /* 0x000000013e9f7824 */ /* 0x000fe200028e0693 */
[----:B------:R-:W-:Y:S02]  /*7f60*/  ISETP.GT.AND P3, PT, R16, 0x3d, PT ;  /* 0x0000003d1000780c */ /* 0x000fe40003f64270 */
[-C--:B0-----:R-:W-:Y:S01]  /*7f70*/  IADD3 R152, P5, PT, R65, R146.reuse, RZ ;  /* 0x0000009241987210 */ /* 0x081fe20007fbe0ff */
[----:B------:R0:W2:Y:S01]  /*7f80*/  @P2 LDG.E.U8 R181, desc[UR26][R134.64] ;  /* 0x0000001a86b52981 */ /* 0x0000a2000c1e1100 */
[----:B------:R-:W-:-:S03]  /*7f90*/  IADD3 R154, P6, PT, R63, R146, RZ ;  /* 0x000000923f9a7210 */ /* 0x000fc60007fde0ff */
[----:B------:R-:W2:Y:S01]  /*7fa0*/  @P4 LDG.E.U8 R212, desc[UR26][R158.64] ;  /* 0x0000001a9ed44981 */ /* 0x000ea2000c1e1100 */
[----:B------:R-:W-:Y:S01]  /*7fb0*/  ISETP.GT.AND P4, PT, R16, 0x3f, PT ;  /* 0x0000003f1000780c */ /* 0x000fe20003f84270 */
[--C-:B------:R-:W-:Y:S01]  /*7fc0*/  IMAD.X R153, R121, 0x1, R147.reuse, P5 ;  /* 0x0000000179997824 */ /* 0x100fe200028e0693 */
[----:B------:R-:W-:Y:S01]  /*7fd0*/  PRMT R196, RZ, 0x7610, R196 ;  /* 0x00007610ffc47816 */ /* 0x000fe200000000c4 */
[----:B------:R-:W-:Y:S01]  /*7fe0*/  IMAD.X R155, R64, 0x1, R147, P6 ;  /* 0x00000001409b7824 */ /* 0x000fe200030e0693 */
[----:B0-----:R-:W-:Y:S02]  /*7ff0*/  IADD3 R134, P5, PT, R133, R146, RZ ;  /* 0x0000009285867210 */ /* 0x001fe40007fbe0ff */
[----:B------:R-:W-:Y:S02]  /*8000*/  PRMT R165, RZ, 0x7610, R165 ;  /* 0x00007610ffa57816 */ /* 0x000fe400000000a5 */
[----:B------:R-:W2:Y:S01]  /*8010*/  @P3 LDG.E.U8 R196, desc[UR26][R154.64] ;  /* 0x0000001a9ac43981 */ /* 0x000ea2000c1e1100 */
[----:B------:R-:W-:Y:S01]  /*8020*/  IMAD.X R135, R137, 0x1, R147, P5 ;  /* 0x0000000189877824 */ /* 0x000fe200028e0693 */
[----:B------:R-:W-:Y:S01]  /*8030*/  ISETP.GT.AND P3, PT, R16, RZ, PT ;  /* 0x000000ff1000720c */ /* 0x000fe20003f64270 */
[----:B------:R-:W-:-:S02]  /*8040*/  USHF.R.S32.HI UR8, URZ, 0x1f, UR15 ;  /* 0x0000001fff087899 */ /* 0x000fc4000801140f */
[----:B------:R-:W-:Y:S01]  /*8050*/  IADD3 R66, P5, PT, R66, UR15, RZ ;  /* 0x0000000f42427c10 */ /* 0x000fe2000ffbe0ff */
[----:B------:R0:W2:Y:S01]  /*8060*/  @P4 LDG.E.U8 R165, desc[UR26][R134.64] ;  /* 0x0000001a86a54981 */ /* 0x0000a2000c1e1100 */
[----:B------:R-:W-:Y:S02]  /*8070*/  IADD3 R68, P4, PT, R68, UR15, RZ ;  /* 0x0000000f44447c10 */ /* 0x000fe4000ff9e0ff */
[----:B------:R-:W-:Y:S02]  /*8080*/  PRMT R142, RZ, 0x7610, R142 ;  /* 0x00007610ff8e7816 */ /* 0x000fe4000000008e */
[----:B------:R-:W-:Y:S02]  /*8090*/  IADD3.X R67, PT, PT, R67, UR8, RZ, P5, !PT ;  /* 0x0000000843437c10 */ /* 0x000fe4000affe4ff */
[----:B------:R-:W-:Y:S02]  /*80a0*/  IADD3.X R69, PT, PT, R69, UR8, RZ, P4, !PT ;  /* 0x0000000845457c10 */ /* 0x000fe4000a7fe4ff */
[----:B------:R-:W-:Y:S01]  /*80b0*/  IADD3 R70, P5, PT, R70, UR15, RZ ;  /* 0x0000000f46467c10 */ /* 0x000fe2000ffbe0ff */
[----:B------:R-:W3:Y:S01]  /*80c0*/  @P3 LDG.E.U8 R142, desc[UR26][R146.64] ;  /* 0x0000001a928e3981 */ /* 0x000ee2000c1e1100 */
[----:B------:R-:W-:-:S02]  /*80d0*/  IADD3 R72, P4, PT, R72, UR15, RZ ;  /* 0x0000000f48487c10 */ /* 0x000fc4000ff9e0ff */
[----:B------:R-:W-:Y:S02]  /*80e0*/  IADD3.X R71, PT, PT, R71, UR8, RZ, P5, !PT ;  /* 0x0000000847477c10 */ /* 0x000fe4000affe4ff */
[----:B------:R-:W-:Y:S02]  /*80f0*/  IADD3.X R73, PT, PT, R73, UR8, RZ, P4, !PT ;  /* 0x0000000849497c10 */ /* 0x000fe4000a7fe4ff */
[----:B------:R-:W-:Y:S02]  /*8100*/  IADD3 R76, P5, PT, R76, UR15, RZ ;  /* 0x0000000f4c4c7c10 */ /* 0x000fe4000ffbe0ff */
[----:B------:R-:W-:Y:S02]  /*8110*/  IADD3 R74, P3, PT, R74, UR15, RZ ;  /* 0x0000000f4a4a7c10 */ /* 0x000fe4000ff7e0ff */
[----:B------:R-:W-:Y:S02]  /*8120*/  IADD3 R78, P4, PT, R78, UR15, RZ ;  /* 0x0000000f4e4e7c10 */ /* 0x000fe4000ff9e0ff */
[----:B------:R-:W-:-:S02]  /*8130*/  IADD3.X R77, PT, PT, R77, UR8, RZ, P5, !PT ;  /* 0x000000084d4d7c10 */ /* 0x000fc4000affe4ff */
        /* <DEDUP_REMOVED lines=9> */
[----:B------:R-:W-:Y:S02]  /*81d0*/  ISETP.GT.AND P2, PT, R16, 0x3e, PT ;  /* 0x0000003e1000780c */ /* 0x000fe40003f44270 */
[----:B------:R-:W-:Y:S02]  /*81e0*/  IADD3 R86, P3, PT, R86, UR15, RZ ;  /* 0x0000000f56567c10 */ /* 0x000fe4000ff7e0ff */
[----:B------:R-:W-:-:S02]  /*81f0*/  IADD3 R90, P4, PT, R90, UR15, RZ ;  /* 0x0000000f5a5a7c10 */ /* 0x000fc4000ff9e0ff */
[----:B------:R-:W-:Y:S02]  /*8200*/  IADD3.X R89, PT, PT, R89, UR8, RZ, P5, !PT ;  /* 0x0000000859597c10 */ /* 0x000fe4000affe4ff */
[----:B------:R-:W-:Y:S02]  /*8210*/  IADD3.X R87, PT, PT, R87, UR8, RZ, P3, !PT ;  /* 0x0000000857577c10 */ /* 0x000fe40009ffe4ff */
[----:B------:R-:W-:Y:S02]  /*8220*/  IADD3.X R91, PT, PT, R91, UR8, RZ, P4, !PT ;  /* 0x000000085b5b7c10 */ /* 0x000fe4000a7fe4ff */
[----:B------:R-:W-:Y:S02]  /*8230*/  IADD3 R98, P5, PT, R98, UR15, RZ ;  /* 0x0000000f62627c10 */ /* 0x000fe4000ffbe0ff */
[----:B------:R-:W-:Y:S02]  /*8240*/  IADD3 R92, P3, PT, R92, UR15, RZ ;  /* 0x0000000f5c5c7c10 */ /* 0x000fe4000ff7e0ff */
[----:B------:R-:W-:-:S02]  /*8250*/  IADD3 R94, P4, PT, R94, UR15, RZ ;  /* 0x0000000f5e5e7c10 */ /* 0x000fc4000ff9e0ff */
[----:B------:R-:W-:Y:S02]  /*8260*/  PRMT R180, RZ, 0x7610, R180 ;  /* 0x00007610ffb47816 */ /* 0x000fe400000000b4 */
[----:B------:R-:W-:Y:S02]  /*8270*/  IADD3.X R99, PT, PT, R99, UR8, RZ, P5, !PT ;  /* 0x0000000863637c10 */ /* 0x000fe4000affe4ff */
[----:B------:R-:W-:Y:S02]  /*8280*/  IADD3.X R93, PT, PT, R93, UR8, RZ, P3, !PT ;  /* 0x000000085d5d7c10 */ /* 0x000fe40009ffe4ff */
[----:B------:R-:W-:Y:S01]  /*8290*/  IADD3.X R95, PT, PT, R95, UR8, RZ, P4, !PT ;  /* 0x000000085f5f7c10 */ /* 0x000fe2000a7fe4ff */
[----:B------:R1:W4:Y:S01]  /*82a0*/  @P2 LDG.E.U8 R180, desc[UR26][R152.64] ;  /* 0x0000001a98b42981 */ /* 0x000322000c1e1100 */
[----:B------:R-:W-:Y:S02]  /*82b0*/  IADD3 R100, P5, PT, R100, UR15, RZ ;  /* 0x0000000f64647c10 */ /* 0x000fe4000ffbe0ff */
[----:B------:R-:W-:Y:S01]  /*82c0*/  IADD3 R96, P3, PT, R96, UR15, RZ ;  /* 0x0000000f60607c10 */ /* 0x000fe2000ff7e0ff */
[----:B------:R-:W-:Y:S01]  /*82d0*/  BAR.SYNC.DEFER_BLOCKING 0x0 ;  /* 0x0000000000007b1d */ /* 0x000fe20000010000 */
[----:B------:R-:W-:-:S02]  /*82e0*/  IADD3 R102, P4, PT, R102, UR15, RZ ;  /* 0x0000000f66667c10 */ /* 0x000fc4000ff9e0ff */
[----:B------:R-:W-:Y:S02]  /*82f0*/  IADD3.X R101, PT, PT, R101, UR8, RZ, P5, !PT ;  /* 0x0000000865657c10 */ /* 0x000fe4000affe4ff */
[----:B------:R-:W-:Y:S02]  /*8300*/  IADD3.X R97, PT, PT, R97, UR8, RZ, P3, !PT ;  /* 0x0000000861617c10 */ /* 0x000fe40009ffe4ff */
[----:B------:R-:W-:Y:S02]  /*8310*/  IADD3.X R103, PT, PT, R103, UR8, RZ, P4, !PT ;  /* 0x0000000867677c10 */ /* 0x000fe4000a7fe4ff */
[----:B------:R-:W-:Y:S02]  /*8320*/  IADD3 R106, P5, PT, R106, UR15, RZ ;  /* 0x0000000f6a6a7c10 */ /* 0x000fe4000ffbe0ff */
[----:B------:R-:W-:Y:S02]  /*8330*/  IADD3 R104, P3, PT, R104, UR15, RZ ;  /* 0x0000000f68687c10 */ /* 0x000fe4000ff7e0ff */
[----:B------:R-:W-:-:S02]  /*8340*/  IADD3 R108, P4, PT, R108, UR15, RZ ;  /* 0x0000000f6c6c7c10 */ /* 0x000fc4000ff9e0ff */
[----:B------:R-:W-:Y:S02]  /*8350*/  IADD3.X R107, PT, PT, R107, UR8, RZ, P5, !PT ;  /* 0x000000086b6b7c10 */ /* 0x000fe4000affe4ff */
[----:B------:R-:W-:Y:S02]  /*8360*/  IADD3.X R105, PT, PT, R105, UR8, RZ, P3, !PT ;  /* 0x0000000869697c10 */ /* 0x000fe40009ffe4ff */
[----:B------:R-:W-:Y:S02]  /*8370*/  IADD3.X R109, PT, PT, R109, UR8, RZ, P4, !PT ;  /* 0x000000086d6d7c10 */ /* 0x000fe4000a7fe4ff */
[----:B------:R-:W-:Y:S02]  /*8380*/  IADD3 R114, P5, PT, R114, UR15, RZ ;  /* 0x0000000f72727c10 */ /* 0x000fe4000ffbe0ff */
[----:B------:R-:W-:Y:S02]  /*8390*/  ISETP.GE.AND P2, PT, R127, R16, PT ;  /* 0x000000107f00720c */ /* 0x000fe40003f46270 */
[----:B------:R-:W-:-:S02]  /*83a0*/  IADD3 R110, P3, PT, R110, UR15, RZ ;  /* 0x0000000f6e6e7c10 */ /* 0x000fc4000ff7e0ff */
[----:B------:R-:W-:Y:S02]  /*83b0*/  IADD3 R116, P4, PT, R116, UR15, RZ ;  /* 0x0000000f74747c10 */ /* 0x000fe4000ff9e0ff */
[----:B------:R-:W-:Y:S02]  /*83c0*/  IADD3.X R115, PT, PT, R115, UR8, RZ, P5, !PT ;  /* 0x0000000873737c10 */ /* 0x000fe4000affe4ff */
[----:B------:R-:W-:Y:S02]  /*83d0*/  IADD3.X R111, PT, PT, R111, UR8, RZ, P3, !PT ;  /* 0x000000086f6f7c10 */ /* 0x000fe40009ffe4ff */
[----:B------:R-:W-:Y:S02]  /*83e0*/  IADD3.X R117, PT, PT, R117, UR8, RZ, P4, !PT ;  /* 0x0000000875757c10 */ /* 0x000fe4000a7fe4ff */
[----:B------:R-:W-:Y:S02]  /*83f0*/  IADD3 R228, P5, PT, R228, UR15, RZ ;  /* 0x0000000fe4e47c10 */ /* 0x000fe4000ffbe0ff */
[----:B------:R-:W-:-:S02]  /*8400*/  IADD3 R112, P3, PT, R112, UR15, RZ ;  /* 0x0000000f70707c10 */ /* 0x000fc4000ff7e0ff */
[----:B------:R-:W-:Y:S02]  /*8410*/  IADD3 R124, P4, PT, R124, UR15, RZ ;  /* 0x0000000f7c7c7c10 */ /* 0x000fe4000ff9e0ff */
[----:B------:R-:W-:Y:S02]  /*8420*/  IADD3.X R151, PT, PT, R151, UR8, RZ, P5, !PT ;  /* 0x0000000897977c10 */ /* 0x000fe4000affe4ff */
[----:B------:R-:W-:Y:S02]  /*8430*/  IADD3.X R113, PT, PT, R113, UR8, RZ, P3, !PT ;  /* 0x0000000871717c10 */ /* 0x000fe40009ffe4ff */
[----:B------:R-:W-:Y:S02]  /*8440*/  IADD3.X R125, PT, PT, R125, UR8, RZ, P4, !PT ;  /* 0x000000087d7d7c10 */ /* 0x000fe4000a7fe4ff */
[----:B------:R-:W-:Y:S02]  /*8450*/  IADD3 R118, P3, PT, R118, UR15, RZ ;  /* 0x0000000f76767c10 */ /* 0x000fe4000ff7e0ff */
[----:B------:R-:W-:Y:S01]  /*8460*/  IADD3 R138, P4, PT, R138, UR15, RZ ;  /* 0x0000000f8a8a7c10 */ /* 0x000fe2000ff9e0ff */
[----:B0-----:R-:W-:Y:S01]  /*8470*/  @!P2 IMAD.MOV.U32 R134, RZ, RZ, R228 ;  /* 0x000000ffff86a224 */ /* 0x001fe200078e00e4 */
[----:B------:R-:W-:Y:S01]  /*8480*/  PRMT R233, RZ, 0x7610, R233 ;  /* 0x00007610ffe97816 */ /* 0x000fe200000000e9 */
[----:B------:R-:W-:Y:S01]  /*8490*/  @!P2 IMAD.MOV.U32 R135, RZ, RZ, R151 ;  /* 0x000000ffff87a224 */ /* 0x000fe200078e0097 */
[----:B------:R-:W-:-:S02]  /*84a0*/  IADD3.X R119, PT, PT, R119, UR8, RZ, P3, !PT ;  /* 0x0000000877777c10 */ /* 0x000fc40009ffe4ff */
[----:B------:R-:W-:Y:S02]  /*84b0*/  IADD3.X R149, PT, PT, R149, UR8, RZ, P4, !PT ;  /* 0x0000000895957c10 */ /* 0x000fe4000a7fe4ff */
[----:B------:R-:W-:Y:S01]  /*84c0*/  PRMT R178, RZ, 0x7610, R178 ;  /* 0x00007610ffb27816 */ /* 0x000fe200000000b2 */
[----:B------:R0:W5:Y:S01]  /*84d0*/  @!P2 LDG.E.U8 R233, desc[UR26][R134.64] ;  /* 0x0000001a86e9a981 */ /* 0x000162000c1e1100 */
[----:B------:R-:W-:Y:S02]  /*84e0*/  PRMT R176, RZ, 0x7610, R176 ;  /* 0x00007610ffb07816 */ /* 0x000fe400000000b0 */
[----:B------:R-:W-:Y:S02]  /*84f0*/  PRMT R174, RZ, 0x7610, R174 ;  /* 0x00007610ffae7816 */ /* 0x000fe400000000ae */
[----:B------:R-:W-:Y:S01]  /*8500*/  PRMT R172, RZ, 0x7610, R172 ;  /* 0x00007610ffac7816 */ /* 0x000fe200000000ac */
[----:B------:R-:W5:Y:S01]  /*8510*/  @!P2 LDG.E.U8 R178, desc[UR26][R66.64] ;  /* 0x0000001a42b2a981 */ /* 0x000f62000c1e1100 */
[----:B------:R-:W-:-:S02]  /*8520*/  PRMT R170, RZ, 0x7610, R170 ;  /* 0x00007610ffaa7816 */ /* 0x000fc400000000aa */
[----:B------:R-:W-:Y:S02]  /*8530*/  PRMT R168, RZ, 0x7610, R168 ;  /* 0x00007610ffa87816 */ /* 0x000fe400000000a8 */
[----:B------:R-:W-:Y:S02]  /*8540*/  PRMT R166, RZ, 0x7610, R166 ;  /* 0x00007610ffa67816 */ /* 0x000fe400000000a6 */
[----:B------:R-:W-:Y:S02]  /*8550*/  PRMT R164, RZ, 0x7610, R164 ;  /* 0x00007610ffa47816 */ /* 0x000fe400000000a4 */
[----:B------:R-:W-:Y:S02]  /*8560*/  IADD3 R130, P5, PT, R130, UR15, RZ ;  /* 0x0000000f82827c10 */ /* 0x000fe4000ffbe0ff */
[----:B------:R-:W-:Y:S02]  /*8570*/  IADD3 R128, P3, PT, R128, UR15, RZ ;  /* 0x0000000f80807c10 */ /* 0x000fe4000ff7e0ff */
        /* <DEDUP_REMOVED lines=9> */
[----:B-1----:R-:W-:Y:S02]  /*8610*/  PRMT R153, RZ, 0x7610, R153 ;  /* 0x00007610ff997816 */ /* 0x002fe40000000099 */
[----:B------:R-:W-:Y:S02]  /*8620*/  PRMT R152, RZ, 0x7610, R152 ;  /* 0x00007610ff987816 */ /* 0x000fe40000000098 */
[----:B------:R-:W-:Y:S02]  /*8630*/  PRMT R150, RZ, 0x7610, R150 ;  /* 0x00007610ff967816 */ /* 0x000fe40000000096 */
[----:B------:R-:W-:-:S02]  /*8640*/  PRMT R229, RZ, 0x7610, R229 ;  /* 0x00007610ffe57816 */ /* 0x000fc400000000e5 */
[----:B------:R-:W-:Y:S02]  /*8650*/  PRMT R227, RZ, 0x7610, R227 ;  /* 0x00007610ffe37816 */ /* 0x000fe400000000e3 */
[----:B------:R-:W-:Y:S02]  /*8660*/  PRMT R225, RZ, 0x7610, R225 ;  /* 0x00007610ffe17816 */ /* 0x000fe400000000e1 */
[----:B------:R-:W-:Y:S01]  /*8670*/  PRMT R232, RZ, 0x7610, R232 ;  /* 0x00007610ffe87816 */ /* 0x000fe200000000e8 */
[----:B0-----:R-:W-:Y:S01]  /*8680*/  @!P2 IMAD.MOV.U32 R134, RZ, RZ, R138 ;  /* 0x000000ffff86a224 */ /* 0x001fe200078e008a */
[----:B------:R-:W-:Y:S01]  /*8690*/  PRMT R231, RZ, 0x7610, R231 ;  /* 0x00007610ffe77816 */ /* 0x000fe200000000e7 */
[----:B------:R-:W-:Y:S01]  /*86a0*/  @!P2 IMAD.MOV.U32 R135, RZ, RZ, R149 ;  /* 0x000000ffff87a224 */ /* 0x000fe200078e0095 */
[----:B------:R-:W-:Y:S01]  /*86b0*/  PRMT R230, RZ, 0x7610, R230 ;  /* 0x00007610ffe67816 */ /* 0x000fe200000000e6 */
[----:B------:R-:W5:Y:S01]  /*86c0*/  @!P2 LDG.E.U8 R176, desc[UR26][R68.64] ;  /* 0x0000001a44b0a981 */ /* 0x000f62000c1e1100 */
[----:B------:R-:W-:-:S02]  /*86d0*/  PRMT R234, RZ, 0x7610, R234 ;  /* 0x00007610ffea7816 */ /* 0x000fc400000000ea */
[----:B------:R-:W-:Y:S01]  /*86e0*/  PRMT R235, RZ, 0x7610, R235 ;  /* 0x00007610ffeb7816 */ /* 0x000fe200000000eb */
[----:B------:R-:W5:Y:S01]  /*86f0*/  @!P2 LDG.E.U8 R174, desc[UR26][R70.64] ;  /* 0x0000001a46aea981 */ /* 0x000f62000c1e1100 */
[----:B------:R-:W-:Y:S02]  /*8700*/  PRMT R236, RZ, 0x7610, R236 ;  /* 0x00007610ffec7816 */ /* 0x000fe400000000ec */
[----:B------:R-:W-:Y:S01]  /*8710*/  PRMT R237, RZ, 0x7610, R237 ;  /* 0x00007610ffed7816 */ /* 0x000fe200000000ed */
[----:B------:R-:W5:Y:S01]  /*8720*/  @!P2 LDG.E.U8 R172, desc[UR26][R72.64] ;  /* 0x0000001a48aca981 */ /* 0x000f62000c1e1100 */
[----:B------:R-:W-:Y:S02]  /*8730*/  PRMT R238, RZ, 0x7610, R238 ;  /* 0x00007610ffee7816 */ /* 0x000fe400000000ee */
[----:B------:R-:W-:Y:S01]  /*8740*/  IADD3.X R131, PT, PT, R131, UR8, RZ, P5, !PT ;  /* 0x0000000883837c10 */ /* 0x000fe2000affe4ff */
[----:B------:R-:W5:Y:S01]  /*8750*/  @!P2 LDG.E.U8 R170, desc[UR26][R74.64] ;  /* 0x0000001a4aaaa981 */ /* 0x000f62000c1e1100 */
[----:B------:R-:W-:-:S03]  /*8760*/  IADD3.X R129, PT, PT, R129, UR8, RZ, P3, !PT ;  /* 0x0000000881817c10 */ /* 0x000fc60009ffe4ff */
[----:B------:R-:W5:Y:S04]  /*8770*/  @!P2 LDG.E.U8 R168, desc[UR26][R76.64] ;  /* 0x0000001a4ca8a981 */ /* 0x000f68000c1e1100 */
        /* <DEDUP_REMOVED lines=23> */
[----:B------:R0:W5:Y:S04]  /*88f0*/  @!P2 LDG.E.U8 R237, desc[UR26][R134.64] ;  /* 0x0000001a86eda981 */ /* 0x000168000c1e1100 */
[----:B------:R-:W5:Y:S01]  /*8900*/  @!P2 LDG.E.U8 R238, desc[UR26][R128.64] ;  /* 0x0000001a80eea981 */ /* 0x000f62000c1e1100 */
[----:B------:R-:W-:-:S03]  /*8910*/  LOP3.LUT R240, R3, 0x10, RZ, 0x3c, !PT ;  /* 0x0000001003f07812 */ /* 0x000fc600078e3cff */
[----:B--2---:R1:W-:Y:S01]  /*8920*/  STS.U8 [R3+UR13+0x3c00], R120 ;  /* 0x003c007803007988 */ /* 0x0043e2000800000d */
[----:B0-----:R-:W-:-:S03]  /*8930*/  LOP3.LUT R134, R3, 0x20, RZ, 0x3c, !PT ;  /* 0x0000002003867812 */ /* 0x001fc600078e3cff */
[----:B------:R0:W-:Y:S04]  /*8940*/  STS.U8 [R3+UR13+0x2400], R140 ;  /* 0x0024008c03007988 */ /* 0x0001e8000800000d */
[----:B---3--:R0:W-:Y:S01]  /*8950*/  STS.U8 [R3+UR13+0x2000], R142 ;  /* 0x0020008e03007988 */ /* 0x0081e2000800000d */
[----:B-1----:R-:W-:-:S03]  /*8960*/  LOP3.LUT R120, R3, 0x30, RZ, 0x3c, !PT ;  /* 0x0000003003787812 */ /* 0x002fc600078e3cff */
        /* <DEDUP_REMOVED lines=13> */
[----:B----4-:R0:W-:Y:S04]  /*8a40*/  STS.U8 [R134+UR13+0x2100], R209 ;  /* 0x002100d186007988 */ /* 0x0101e8000800000d */
        /* <DEDUP_REMOVED lines=79> */
[----:B------:R1:W-:Y:S06]  /*8f40*/  MEMBAR.ALL.CTA ;  /* 0x0000000000007992 */ /* 0x0003ec0000008000 */
[----:B-1----:R-:W1:Y:S01]  /*8f50*/  FENCE.VIEW.ASYNC.S ;  /* 0x00000000000073c6 */ /* 0x002e620000000000 */
[----:B------:R-:W-:Y:S01]  /*8f60*/  ULEA UR10, UR28, UR13, 0x3 ;  /* 0x0000000d1c0a7291 */ /* 0x000fe2000f8e18ff */
[----:B------:R-:W-:-:S03]  /*8f70*/  UMOV UR8, UR9 ;  /* 0x0000000900087c82 */ /* 0x000fc60008000000 */
[----:B------:R-:W-:Y:S01]  /*8f80*/  UIADD3 UR10, UPT, UPT, UR10, 0x6000, URZ ;  /* 0x000060000a0a7890 */ /* 0x000fe2000fffe0ff */
[----:B-1----:R-:W-:Y:S06]  /*8f90*/  BAR.SYNC.DEFER_BLOCKING 0x0 ;  /* 0x0000000000007b1d */ /* 0x002fec0000010000 */
[----:B0-----:R-:W-:Y:S05]  /*8fa0*/  @P0 BRA `(.L_x_9) ;  /* 0x0000000000380947 */ /* 0x001fea0003800000 */
[----:B------:R-:W-:Y:S01]  /*8fb0*/  UMOV UR20, UR4 ;  /* 0x0000000400147c82 */ /* 0x000fe20008000000 */
[----:B------:R-:W-:Y:S01]  /*8fc0*/  UMOV UR21, 0x40004040 ;  /* 0x4000404000157882 */ /* 0x000fe20000000000 */
[----:B------:R-:W-:Y:S01]  /*8fd0*/  UMOV UR22, UR6 ;  /* 0x0000000600167c82 */ /* 0x000fe20008000000 */
[----:B------:R-:W-:Y:S01]  /*8fe0*/  UMOV UR23, 0x80004020 ;  /* 0x8000402000177882 */ /* 0x000fe20000000000 */
[----:B------:R-:W-:Y:S01]  /*8ff0*/  UMOV UR24, 0x0 ;  /* 0x0000000000187882 */ /* 0x000fe20000000000 */
[----:B------:R-:W-:Y:S01]  /*9000*/  UMOV UR25, 0x8108490 ;  /* 0x0810849000197882 */ /* 0x000fe20000000000 */
[----:B------:R-:W-:Y:S01]  /*9010*/  UMOV UR11, URZ ;  /* 0x000000ff000b7c82 */ /* 0x000fe20008000000 */
[----:B------:R-:W-:Y:S01]  /*9020*/  UMOV UR34, 0x0 ;  /* 0x0000000000227882 */ /* 0x000fe20000000000 */
[----:B------:R-:W-:Y:S01]  /*9030*/  UMOV UR35, 0x8108490 ;  /* 0x0810849000237882 */ /* 0x000fe20000000000 */
[----:B------:R0:W-:Y:S01]  /*9040*/  UTCQMMA gdesc[UR20], gdesc[UR22], tmem[UR12], tmem[UR24], idesc[UR25], UPT ;  /* 0x00ff1816140075ea */ /* 0x0001e2000b80030c */
[----:B------:R-:W-:Y:S01]  /*9050*/  UMOV UR9, UR10 ;  /* 0x0000000a00097c82 */ /* 0x000fe20008000000 */
[----:B------:R0:W-:Y:S01]  /*9060*/  UTCQMMA gdesc[UR16], gdesc[UR18], tmem[UR12], tmem[UR34], idesc[UR35], UPT ;  /* 0x00ff2212100075ea */ /* 0x0001e2000b80030c */
[----:B------:R0:W-:Y:S01]  /*9070*/  UTCBAR [UR9], URZ ;  /* 0x000000ff090073e9 */ /* 0x0001e200080000ff */
[----:B------:R-:W-:-:S02]  /*9080*/  NOP ;  /* 0x0000000000007918 */ /* 0x000fc40000000000 */
.L_x_9:
[----:B------:R-:W-:Y:S01]  /*9090*/  UIADD3 UR28, UPT, UPT, UR28, 0x1, URZ ;  /* 0x000000011c1c7890 */ /* 0x000fe2000fffe0ff */
[----:B------:R-:W-:Y:S01]  /*90a0*/  IADD3 R146, P2, PT, R146, UR29, RZ ;  /* 0x0000001d92927c10 */ /* 0x000fe2000ff5e0ff */
[----:B------:R-:W-:Y:S01]  /*90b0*/  UIADD3 UR32, UPT, UPT, UR32, -0x1, URZ ;  /* 0xffffffff20207890 */ /* 0x000fe2000fffe0ff */
[----:B------:R-:W-:Y:S01]  /*90c0*/  VIADD R16, R16, 0xffffffc0 ;  /* 0xffffffc010107836 */ /* 0x000fe20000000000 */
[----:B------:R-:W-:Y:S01]  /*90d0*/  UISETP.GT.AND UP1, UPT, UR28, 0x1, UPT ;  /* 0x000000011c00788c */ /* 0x000fe2000bf24270 */
[----:B------:R-:W-:Y:S01]  /*90e0*/  IMAD.U32 R120, RZ, RZ, UR8 ;  /* 0x00000008ff787e24 */ /* 0x000fe2000f8e00ff */
[----:B------:R-:W-:Y:S02]  /*90f0*/  USHF.R.S32.HI UR11, URZ, 0x1f, UR29 ;  /* 0x0000001fff0b7899 */ /* 0x000fe4000801141d */
[----:B0-----:R-:W-:Y:S02]  /*9100*/  USEL UR9, URZ, 0x1, !UP1 ;  /* 0x00000001ff097887 */ /* 0x001fe4000c800000 */
[----:B------:R-:W-:-:S02]  /*9110*/  USEL UR28, UR28, URZ, !UP1 ;  /* 0x000000ff1c1c7287 */ /* 0x000fc4000c800000 */
[----:B------:R-:W-:Y:S01]  /*9120*/  UISETP.NE.U32.AND UP1, UPT, UR32, URZ, UPT ;  /* 0x000000ff2000728c */ /* 0x000fe2000bf25070 */
[----:B------:R-:W-:Y:S01]  /*9130*/  IADD3.X R147, PT, PT, R147, UR11, RZ, P2, !PT ;  /* 0x0000000b93937c10 */ /* 0x000fe200097fe4ff */
[----:B------:R-:W-:-:S07]  /*9140*/  ULOP3.LUT UR9, UR8, UR9, URZ, 0x3c, !UPT ;  /* 0x0000000908097292 */ /* 0x000fce000f8e3cff */
[----:B------:R-:W-:Y:S05]  /*9150*/  BRA.U UP1, `(.L_x_10) ;  /* 0xffffffd501d47547 */ /* 0x000fea000b83ffff */
.L_x_7:
[----:B------:R-:W-:Y:S01]  /*9160*/  ISETP.GE.AND P0, PT, R123, 0x40, PT ;  /* 0x000000407b00780c */ /* 0x000fe20003f06270 */
[----:B--2---:R-:W-:Y:S01]  /*9170*/  IMAD.SHL.U32 R3, R2, 0x40, RZ ;  /* 0x0000004002037824 */ /* 0x004fe200078e00ff */
[----:B------:R-:W0:Y:S01]  /*9180*/  LDCU UR4, c[0x0][0x3b4] ;  /* 0x00007680ff0477ac */ /* 0x000e220008000800 */
[----:B------:R-:W1:Y:S03]  /*9190*/  LDCU UR5, c[0x0][0x3b8] ;  /* 0x00007700ff0577ac */ /* 0x000e660008000800 */
[----:B------:R-:W-:Y:S01]  /*91a0*/  LOP3.LUT R3, R4, 0x40, R3, 0xf8, !PT ;  /* 0x0000004004037812 */ /* 0x000fe200078ef803 */
[----:B------:R-:W2:Y:S06]  /*91b0*/  LDCU.128 UR16, c[0x0][0x390] ;  /* 0x00007200ff1077ac */ /* 0x000eac0008000c00 */
[----:B------:R-:W-:Y:S05]  /*91c0*/  @!P0 BRA `(.L_x_11) ;  /* 0x0000000000108947 */ /* 0x000fea0003800000 */
[----:B------:R-:W-:-:S06]  /*91d0*/  USHF.L.U32 UR8, UR8, 0x1f, URZ ;  /* 0x0000001f08087899 */ /* 0x000fcc00080006ff */
[----:B------:R-:W-:-:S04]  /*91e0*/  IMAD.U32 R2, RZ, RZ, UR8 ;  /* 0x00000008ff027e24 */ /* 0x000fc8000f8e00ff */
[----:B------:R-:W3:Y:S02]  /*91f0*/  SYNCS.PHASECHK.TRANS64.TRYWAIT P0, [UR10], R2 ;  /* 0x00000002ff0075a7 */ /* 0x000ee4000800110a */
[----:B---3--:R-:W-:Y:S05]  /*9200*/  @!P0 BRA `(.L_x_12) ;  /* 0x0000002000c08947 */ /* 0x008fea0003800000 */
.L_x_11:
[----:B------:R-:W-:Y:S01]  /*9210*/  BAR.SYNC.DEFER_BLOCKING 0x0 ;  /* 0x0000000000007b1d */ /* 0x000fe20000010000 */
[C---:B-1----:R-:W-:Y:S01]  /*9220*/  IMAD R69, R3.reuse, UR5, RZ ;  /* 0x0000000503457c24 */ /* 0x042fe2000f8e02ff */
[C---:B--2---:R-:W-:Y:S01]  /*9230*/  ISETP.GE.AND P0, PT, R0.reuse, UR18, PT ;  /* 0x0000001200007c0c */ /* 0x044fe2000bf06270 */
[----:B0-----:R-:W-:Y:S01]  /*9240*/  IMAD R0, R0, UR4, RZ ;  /* 0x0000000400007c24 */ /* 0x001fe2000f8e02ff */
[----:B------:R-:W-:Y:S01]  /*9250*/  LOP3.LUT R2, R3, 0x1, RZ, 0xfc, !PT ;  /* 0x0000000103027812 */ /* 0x000fe200078efcff */
[----:B------:R-:W-:Y:S01]  /*9260*/  VIADD R71, R69, UR5 ;  /* 0x0000000545477c36 */ /* 0x000fe20008000000 */
[----:B------:R-:W-:Y:S02]  /*9270*/  LOP3.LUT R70, R3, 0x3, RZ, 0xfc, !PT ;  /* 0x0000000303467812 */ /* 0x000fe400078efcff */
[----:B------:R-:W-:Y:S01]  /*9280*/  ISETP.LT.AND P5, PT, R2, UR19, !P0 ;  /* 0x0000001302007c0c */ /* 0x000fe2000c7a1270 */
[----:B------:R-:W-:Y:S01]  /*9290*/  VIADD R73, R71, UR5 ;  /* 0x0000000547497c36 */ /* 0x000fe20008000000 */
[----:B------:R-:W-:-:S02]  /*92a0*/  IADD3 R2, P2, PT, R0, UR16, RZ ;  /* 0x0000001000027c10 */ /* 0x000fc4000ff5e0ff */
[----:B------:R-:W-:Y:S01]  /*92b0*/  ISETP.LT.AND P3, PT, R70, UR19, !P0 ;  /* 0x0000001346007c0c */ /* 0x000fe2000c761270 */
[----:B------:R-:W-:Y:S01]  /*92c0*/  VIADD R75, R73, UR5 ;  /* 0x00000005494b7c36 */ /* 0x000fe20008000000 */
[----:B------:R-:W-:Y:S02]  /*92d0*/  LEA.HI.X.SX32 R0, R0, UR17, 0x1, P2 ;  /* 0x0000001100007c11 */ /* 0x000fe400090f0eff */
[----:B------:R-:W-:Y:S01]  /*92e0*/  IADD3 R68, P2, PT, R69, R2, RZ ;  /* 0x0000000245447210 */ /* 0x000fe20007f5e0ff */
[----:B------:R-:W-:Y:S01]  /*92f0*/  VIADD R77, R75, UR5 ;  /* 0x000000054b4d7c36 */ /* 0x000fe20008000000 */
[----:B------:R-:W-:Y:S02]  /*9300*/  LOP3.LUT R72, R3, 0x2, RZ, 0xfc, !PT ;  /* 0x0000000203487812 */ /* 0x000fe400078efcff */
[----:B------:R-:W-:Y:S01]  /*9310*/  LEA.HI.X.SX32 R69, R69, R0, 0x1, P2 ;  /* 0x0000000045457211 */ /* 0x000fe200010f0eff */
[----:B------:R-:W-:Y:S01]  /*9320*/  VIADD R79, R77, UR5 ;  /* 0x000000054d4f7c36 */ /* 0x000fe20008000000 */
[----:B------:R-:W-:Y:S01]  /*9330*/  IADD3 R70, P2, PT, R71, R2, RZ ;  /* 0x0000000247467210 */ /* 0x000fe20007f5e0ff */
[----:B------:R-:W0:Y:S02]  /*9340*/  @!P1 SYNCS.CCTL.IV [UR13+0x6000] ;  /* 0x00600000ff0099b1 */ /* 0x000e24000800000d */
[----:B0-----:R-:W-:Y:S01]  /*9350*/  BAR.SYNC.DEFER_BLOCKING 0x0 ;  /* 0x0000000000007b1d */ /* 0x001fe20000010000 */
[----:B------:R-:W-:Y:S01]  /*9360*/  VIADD R81, R79, UR5 ;  /* 0x000000054f517c36 */ /* 0x000fe20008000000 */
[----:B------:R-:W-:-:S02]  /*9370*/  ISETP.LT.AND P4, PT, R72, UR19, !P0 ;  /* 0x0000001348007c0c */ /* 0x000fc4000c781270 */
[----:B------:R-:W-:Y:S01]  /*9380*/  LEA.HI.X.SX32 R71, R71, R0, 0x1, P2 ;  /* 0x0000000047477211 */ /* 0x000fe200010f0eff */
[----:B------:R-:W-:Y:S01]  /*9390*/  VIADD R83, R81, UR5 ;  /* 0x0000000551537c36 */ /* 0x000fe20008000000 */
[----:B------:R-:W-:Y:S01]  /*93a0*/  IADD3 R72, P6, PT, R73, R2, RZ ;  /* 0x0000000249487210 */ /* 0x000fe20007fde0ff */
[----:B------:R-:W0:Y:S02]  /*93b0*/  LDTM.x64 R4, tmem[UR14] ;  /* 0x0000000e000479ee */ /* 0x000e240008340000 */
[----:B------:R-:W-:Y:S01]  /*93c0*/  VIADD R85, R83, UR5 ;  /* 0x0000000553557c36 */ /* 0x000fe20008000000 */
[----:B------:R-:W-:Y:S02]  /*93d0*/  LEA.HI.X.SX32 R73, R73, R0, 0x1, P6 ;  /* 0x0000000049497211 */ /* 0x000fe400030f0eff */
[----:B------:R-:W-:Y:S01]  /*93e0*/  IADD3 R76, P6, PT, R79, R2, RZ ;  /* 0x000000024f4c7210 */ /* 0x000fe20007fde0ff */
[----:B------:R-:W-:Y:S01]  /*93f0*/  VIADD R87, R85, UR5 ;  /* 0x0000000555577c36 */ /* 0x000fe20008000000 */
[----:B------:R-:W-:-:S02]  /*9400*/  LOP3.LUT R92, R3, 0x5, RZ, 0xfc, !PT ;  /* 0x00000005035c7812 */ /* 0x000fc400078efcff */
[----:B------:R-:W-:Y:S01]  /*9410*/  LOP3.LUT R94, R3, 0x4, RZ, 0xfc, !PT ;  /* 0x00000004035e7812 */ /* 0x000fe200078efcff */
[----:B------:R-:W-:-:S04]  /*9420*/  VIADD R89, R87, UR5 ;  /* 0x0000000557597c36 */ /* 0x000fc80008000000 */
[----:B------:R-:W-:Y:S01]  /*9430*/  VIADD R91, R89, UR5 ;  /* 0x00000005595b7c36 */ /* 0x000fe20008000000 */
[----:B------:R-:W1:Y:S01]  /*9440*/  @!P1 SYNCS.CCTL.IV [UR13+0x6008] ;  /* 0x00600800ff0099b1 */ /* 0x000e62000800000d */
[----:B------:R-:W-:Y:S02]  /*9450*/  IADD3 R74, P1, PT, R77, R2, RZ ;  /* 0x000000024d4a7210 */ /* 0x000fe40007f3e0ff */
[----:B------:R-:W-:Y:S01]  /*9460*/  VIADD R93, R91, UR5 ;  /* 0x000000055b5d7c36 */ /* 0x000fe20008000000 */
[----:B------:R-:W-:Y:S01]  /*9470*/  NOP ;  /* 0x0000000000007918 */ /* 0x000fe20000000000 */
[----:B0-----:R-:W-:Y:S02]  /*9480*/  F2FP.SATFINITE.E5M2.F32.PACK_AB_MERGE_C R95, R5, R4, RZ ;  /* 0x00000004055f723e */ /* 0x001fe400048060ff */
[----:B------:R-:W-:Y:S02]  /*9490*/  IADD3 R4, P2, PT, R75, R2, RZ ;  /* 0x000000024b047210 */ /* 0x000fe40007f5e0ff */
[----:B------:R-:W-:-:S02]  /*94a0*/  PRMT R97, R95, 0x9910, RZ ;  /* 0x000099105f617816 */ /* 0x000fc400000000ff */
[-C--:B------:R-:W-:Y:S02]  /*94b0*/  LEA.HI.X.SX32 R5, R75, R0.reuse, 0x1, P2 ;  /* 0x000000004b057211 */ /* 0x080fe400010f0eff */
[----:B------:R-:W-:Y:S02]  /*94c0*/  LEA.HI.X.SX32 R75, R77, R0, 0x1, P1 ;  /* 0x000000004d4b7211 */ /* 0x000fe400008f0eff */
[----:B------:R-:W-:Y:S02]  /*94d0*/  IADD3 R78, P1, PT, R81, R2, RZ ;  /* 0x00000002514e7210 */ /* 0x000fe40007f3e0ff */
[----:B------:R-:W-:Y:S02]  /*94e0*/  LEA.HI.X.SX32 R77, R79, R0, 0x1, P6 ;  /* 0x000000004f4d7211 */ /* 0x000fe400030f0eff */
[----:B------:R-:W-:Y:S02]  /*94f0*/  IADD3 R80, P2, PT, R83, R2, RZ ;  /* 0x0000000253507210 */ /* 0x000fe40007f5e0ff */
[----:B------:R-:W-:-:S02]  /*9500*/  LEA.HI.X.SX32 R79, R81, R0, 0x1, P1 ;  /* 0x00000000514f7211 */ /* 0x000fc400008f0eff */
[----:B------:R-:W-:Y:S02]  /*9510*/  IADD3 R82, P1, PT, R85, R2, RZ ;  /* 0x0000000255527210 */ /* 0x000fe40007f3e0ff */
[----:B------:R-:W-:Y:S02]  /*9520*/  ISETP.LT.AND P6, PT, R3, UR19, !P0 ;  /* 0x0000001303007c0c */ /* 0x000fe4000c7c1270 */
[----:B------:R-:W-:Y:S02]  /*9530*/  LEA.HI.X.SX32 R81, R83, R0, 0x1, P2 ;  /* 0x0000000053517211 */ /* 0x000fe400010f0eff */
[----:B------:R-:W-:Y:S02]  /*9540*/  IADD3 R84, P2, PT, R87, R2, RZ ;  /* 0x0000000257547210 */ /* 0x000fe40007f5e0ff */
[----:B------:R-:W-:Y:S02]  /*9550*/  LEA.HI.X.SX32 R83, R85, R0, 0x1, P1 ;  /* 0x0000000055537211 */ /* 0x000fe400008f0eff */
[----:B------:R-:W-:-:S02]  /*9560*/  IADD3 R86, P1, PT, R89, R2, RZ ;  /* 0x0000000259567210 */ /* 0x000fc40007f3e0ff */
[----:B------:R-:W-:Y:S02]  /*9570*/  LEA.HI.X.SX32 R85, R87, R0, 0x1, P2 ;  /* 0x0000000057557211 */ /* 0x000fe400010f0eff */
[----:B------:R-:W-:Y:S01]  /*9580*/  IADD3 R88, P2, PT, R91, R2, RZ ;  /* 0x000000025b587210 */ /* 0x000fe20007f5e0ff */
[----:B------:R0:W-:Y:S01]  /*9590*/  @P6 STG.E.U8 desc[UR26][R68.64], R95 ;  /* 0x0000005f44006986 */ /* 0x0001e2000c10111a */
[----:B------:R-:W-:Y:S02]  /*95a0*/  LEA.HI.X.SX32 R87, R89, R0, 0x1, P1 ;  /* 0x0000000059577211 */ /* 0x000fe400008f0eff */
[----:B------:R-:W-:Y:S02]  /*95b0*/  IADD3 R90, P1, PT, R93, R2, RZ ;  /* 0x000000025d5a7210 */ /* 0x000fe40007f3e0ff */
[----:B------:R-:W-:Y:S02]  /*95c0*/  F2FP.SATFINITE.E5M2.F32.PACK_AB_MERGE_C R7, R7, R6, RZ ;  /* 0x000000060707723e */ /* 0x000fe400048060ff */
[----:B------:R-:W-:-:S02]  /*95d0*/  LOP3.LUT R6, R3, 0x6, RZ, 0xfc, !PT ;  /* 0x0000000603067812 */ /* 0x000fc400078efcff */
[-C--:B------:R-:W-:Y:S02]  /*95e0*/  LEA.HI.X.SX32 R89, R91, R0.reuse, 0x1, P2 ;  /* 0x000000005b597211 */ /* 0x080fe400010f0eff */
[C---:B------:R-:W-:Y:S01]  /*95f0*/  LEA.HI.X.SX32 R91, R93.reuse, R0, 0x1, P1 ;  /* 0x000000005d5b7211 */ /* 0x040fe200008f0eff */
[----:B------:R-:W-:Y:S01]  /*9600*/  VIADD R93, R93, UR5 ;  /* 0x000000055d5d7c36 */ /* 0x000fe20008000000 */
[----:B------:R-:W-:Y:S02]  /*9610*/  SHF.R.S32.HI R97, RZ, 0x8, R97 ;  /* 0x00000008ff617819 */ /* 0x000fe40000011461 */
[----:B------:R-:W-:Y:S02]  /*9620*/  ISETP.LT.AND P1, PT, R92, UR19, !P0 ;  /* 0x000000135c007c0c */ /* 0x000fe4000c721270 */
[----:B------:R-:W-:Y:S01]  /*9630*/  ISETP.LT.AND P6, PT, R6, UR19, !P0 ;  /* 0x0000001306007c0c */ /* 0x000fe2000c7c1270 */
[----:B------:R-:W-:Y:S01]  /*9640*/  @P5 STG.E.U8 desc[UR26][R70.64], R97 ;  /* 0x0000006146005986 */ /* 0x000fe2000c10111a */
[----:B------:R-:W-:-:S02]  /*9650*/  LOP3.LUT R6, R3, 0x7, RZ, 0xfc, !PT ;  /* 0x0000000703067812 */ /* 0x000fc400078efcff */
[----:B------:R-:W-:Y:S01]  /*9660*/  PRMT R92, R7, 0x9910, RZ ;  /* 0x00009910075c7816 */ /* 0x000fe200000000ff */
[----:B------:R2:W-:Y:S01]  /*9670*/  @P4 STG.E.U8 desc[UR26][R72.64], R7 ;  /* 0x0000000748004986 */ /* 0x0005e2000c10111a */
[----:B------:R-:W-:Y:S02]  /*9680*/  ISETP.LT.AND P5, PT, R6, UR19, !P0 ;  /* 0x0000001306007c0c */ /* 0x000fe4000c7a1270 */
[----:B------:R-:W-:Y:S01]  /*9690*/  F2FP.SATFINITE.E5M2.F32.PACK_AB_MERGE_C R9, R9, R8, RZ ;  /* 0x000000080909723e */ /* 0x000fe200048060ff */
[----:B------:R-:W-:Y:S01]  /*96a0*/  IMAD.MOV.U32 R6, RZ, RZ, R92 ;  /* 0x000000ffff067224 */ /* 0x000fe200078e005c */
[----:B------:R-:W-:Y:S02]  /*96b0*/  LOP3.LUT R8, R3, 0x8, RZ, 0xfc, !PT ;  /* 0x0000000803087812 */ /* 0x000fe400078efcff */
[----:B------:R-:W-:Y:S02]  /*96c0*/  ISETP.LT.AND P2, PT, R94, UR19, !P0 ;  /* 0x000000135e007c0c */ /* 0x000fe4000c741270 */
[----:B0-----:R-:W-:-:S02]  /*96d0*/  SHF.R.S32.HI R69, RZ, 0x8, R6 ;  /* 0x00000008ff457819 */ /* 0x001fc40000011406 */
[----:B------:R-:W-:Y:S02]  /*96e0*/  ISETP.LT.AND P4, PT, R8, UR19, !P0 ;  /* 0x0000001308007c0c */ /* 0x000fe4000c781270 */
[----:B------:R-:W-:Y:S01]  /*96f0*/  LOP3.LUT R6, R3, 0x9, RZ, 0xfc, !PT ;  /* 0x0000000903067812 */ /* 0x000fe200078efcff */
[----:B------:R0:W-:Y:S01]  /*9700*/  @P3 STG.E.U8 desc[UR26][R4.64], R69 ;  /* 0x0000004504003986 */ /* 0x0001e2000c10111a */
[----:B------:R-:W-:Y:S02]  /*9710*/  PRMT R8, R9, 0x9910, RZ ;  /* 0x0000991009087816 */ /* 0x000fe400000000ff */
[----:B------:R-:W-:Y:S02]  /*9720*/  ISETP.LT.AND P3, PT, R6, UR19, !P0 ;  /* 0x0000001306007c0c */ /* 0x000fe4000c761270 */
[----:B------:R-:W-:Y:S01]  /*9730*/  F2FP.SATFINITE.E5M2.F32.PACK_AB_MERGE_C R11, R11, R10, RZ ;  /* 0x0000000a0b0b723e */ /* 0x000fe200048060ff */
[----:B------:R-:W-:Y:S01]  /*9740*/  IMAD.MOV.U32 R6, RZ, RZ, R8 ;  /* 0x000000ffff067224 */ /* 0x000fe200078e0008 */
[----:B------:R-:W-:Y:S01]  /*9750*/  LOP3.LUT R8, R3, 0xa, RZ, 0xfc, !PT ;  /* 0x0000000a03087812 */ /* 0x000fe200078efcff */
[----:B------:R-:W-:Y:S01]  /*9760*/  @P2 STG.E.U8 desc[UR26][R74.64], R9 ;  /* 0x000000094a002986 */ /* 0x000fe2000c10111a */
[----:B------:R-:W-:-:S02]  /*9770*/  F2FP.SATFINITE.E5M2.F32.PACK_AB_MERGE_C R13, R13, R12, RZ ;  /* 0x0000000c0d0d723e */ /* 0x000fc400048060ff */
[----:B------:R-:W-:Y:S02]  /*9780*/  ISETP.LT.AND P2, PT, R8, UR19, !P0 ;  /* 0x0000001308007c0c */ /* 0x000fe4000c741270 */
[----:B------:R-:W-:Y:S02]  /*9790*/  PRMT R8, R11, 0x9910, RZ ;  /* 0x000099100b087816 */ /* 0x000fe400000000ff */
[----:B--2---:R-:W-:Y:S02]  /*97a0*/  SHF.R.S32.HI R7, RZ, 0x8, R6 ;  /* 0x00000008ff077819 */ /* 0x004fe40000011406 */
[C---:B------:R-:W-:Y:S01]  /*97b0*/  LOP3.LUT R6, R3.reuse, 0xb, RZ, 0xfc, !PT ;  /* 0x0000000b03067812 */ /* 0x040fe200078efcff */
[----:B0-----:R-:W-:Y:S01]  /*97c0*/  IMAD.MOV.U32 R5, RZ, RZ, R8 ;  /* 0x000000ffff057224 */ /* 0x001fe200078e0008 */
[----:B------:R-:W-:Y:S01]  /*97d0*/  LOP3.LUT R4, R3, 0xc, RZ, 0xfc, !PT ;  /* 0x0000000c03047812 */ /* 0x000fe200078efcff */
[----:B------:R0:W-:Y:S01]  /*97e0*/  @P1 STG.E.U8 desc[UR26][R76.64], R7 ;  /* 0x000000074c001986 */ /* 0x0001e2000c10111a */
[----:B------:R-:W-:-:S02]  /*97f0*/  ISETP.LT.AND P1, PT, R6, UR19, !P0 ;  /* 0x0000001306007c0c */ /* 0x000fc4000c721270 */
[----:B------:R-:W-:Y:S01]  /*9800*/  SHF.R.S32.HI R5, RZ, 0x8, R5 ;  /* 0x00000008ff057819 */ /* 0x000fe20000011405 */
[----:B------:R-:W-:Y:S01]  /*9810*/  @P6 STG.E.U8 desc[UR26][R78.64], R11 ;  /* 0x0000000b4e006986 */ /* 0x000fe2000c10111a */
[----:B------:R-:W-:Y:S02]  /*9820*/  PRMT R6, R13, 0x9910, RZ ;  /* 0x000099100d067816 */ /* 0x000fe400000000ff */
[----:B------:R-:W-:Y:S01]  /*9830*/  ISETP.LT.AND P6, PT, R4, UR19, !P0 ;  /* 0x0000001304007c0c */ /* 0x000fe2000c7c1270 */
[----:B------:R-:W-:Y:S01]  /*9840*/  @P5 STG.E.U8 desc[UR26][R80.64], R5 ;  /* 0x0000000550005986 */ /* 0x000fe2000c10111a */
[----:B------:R-:W-:Y:S02]  /*9850*/  LOP3.LUT R4, R3, 0xd, RZ, 0xfc, !PT ;  /* 0x0000000d03047812 */ /* 0x000fe400078efcff */
[----:B------:R-:W-:Y:S01]  /*9860*/  F2FP.SATFINITE.E5M2.F32.PACK_AB_MERGE_C R15, R15, R14, RZ ;  /* 0x0000000e0f0f723e */ /* 0x000fe200048060ff */
[----:B0-----:R-:W-:Y:S01]  /*9870*/  IMAD.MOV.U32 R7, RZ, RZ, R6 ;  /* 0x000000ffff077224 */ /* 0x001fe200078e0006 */
[----:B------:R-:W-:Y:S01]  /*9880*/  ISETP.LT.AND P5, PT, R4, UR19, !P0 ;  /* 0x0000001304007c0c */ /* 0x000fe2000c7a1270 */
[----:B------:R0:W-:Y:S01]  /*9890*/  @P4 STG.E.U8 desc[UR26][R82.64], R13 ;  /* 0x0000000d52004986 */ /* 0x0001e2000c10111a */
[----:B------:R-:W-:-:S02]  /*98a0*/  LOP3.LUT R4, R3, 0xe, RZ, 0xfc, !PT ;  /* 0x0000000e03047812 */ /* 0x000fc400078efcff */
[----:B------:R-:W-:Y:S02]  /*98b0*/  SHF.R.S32.HI R7, RZ, 0x8, R7 ;  /* 0x00000008ff077819 */ /* 0x000fe40000011407 */
[----:B------:R-:W-:Y:S02]  /*98c0*/  ISETP.LT.AND P4, PT, R4, UR19, !P0 ;  /* 0x0000001304007c0c */ /* 0x000fe4000c781270 */
[----:B------:R-:W-:Y:S01]  /*98d0*/  LOP3.LUT R4, R3, 0xf, RZ, 0xfc, !PT ;  /* 0x0000000f03047812 */ /* 0x000fe200078efcff */
[----:B------:R2:W-:Y:S01]  /*98e0*/  @P3 STG.E.U8 desc[UR26][R84.64], R7 ;  /* 0x0000000754003986 */ /* 0x0005e2000c10111a */
[----:B------:R-:W-:Y:S02]  /*98f0*/  PRMT R9, R15, 0x9910, RZ ;  /* 0x000099100f097816 */ /* 0x000fe400000000ff */
[----:B------:R-:W-:Y:S01]  /*9900*/  ISETP.LT.AND P3, PT, R4, UR19, !P0 ;  /* 0x0000001304007c0c */ /* 0x000fe2000c761270 */
[----:B------:R3:W-:Y:S01]  /*9910*/  @P2 STG.E.U8 desc[UR26][R86.64], R15 ;  /* 0x0000000f56002986 */ /* 0x0007e2000c10111a */
[----:B------:R-:W-:-:S02]  /*9920*/  SHF.R.S32.HI R9, RZ, 0x8, R9 ;  /* 0x00000008ff097819 */ /* 0x000fc40000011409 */
[----:B------:R-:W-:Y:S02]  /*9930*/  LOP3.LUT R4, R3, 0x10, RZ, 0xfc, !PT ;  /* 0x0000001003047812 */ /* 0x000fe400078efcff */
[----:B------:R-:W-:Y:S01]  /*9940*/  F2FP.SATFINITE.E5M2.F32.PACK_AB_MERGE_C R17, R17, R16, RZ ;  /* 0x000000101111723e */ /* 0x000fe200048060ff */
[----:B------:R4:W-:Y:S01]  /*9950*/  @P1 STG.E.U8 desc[UR26][R88.64], R9 ;  /* 0x0000000958001986 */ /* 0x0009e2000c10111a */
[----:B------:R-:W-:Y:S02]  /*9960*/  ISETP.LT.AND P2, PT, R4, UR19, !P0 ;  /* 0x0000001304007c0c */ /* 0x000fe4000c741270 */
[----:B0-----:R-:W-:Y:S01]  /*9970*/  PRMT R13, R17, 0x9910, RZ ;  /* 0x00009910110d7816 */ /* 0x001fe200000000ff */
[----:B------:R-:W-:Y:S01]  /*9980*/  @P6 STG.E.U8 desc[UR26][R90.64], R17 ;  /* 0x000000115a006986 */ /* 0x000fe2000c10111a */
[----:B------:R-:W-:Y:S02]  /*9990*/  IADD3 R4, P1, PT, R93, R2, RZ ;  /* 0x000000025d047210 */ /* 0x000fe40007f3e0ff */
[----:B------:R-:W-:-:S02]  /*99a0*/  SHF.R.S32.HI R13, RZ, 0x8, R13 ;  /* 0x00000008ff0d7819 */ /* 0x000fc4000001140d */
[C---:B------:R-:W-:Y:S01]  /*99b0*/  LEA.HI.X.SX32 R5, R93.reuse, R0, 0x1, P1 ;  /* 0x000000005d057211 */ /* 0x040fe200008f0eff */
[----:B------:R-:W-:Y:S01]  /*99c0*/  VIADD R93, R93, UR5 ;  /* 0x000000055d5d7c36 */ /* 0x000fe20008000000 */
[C---:B------:R-:W-:Y:S02]  /*99d0*/  LOP3.LUT R6, R3.reuse, 0x11, RZ, 0xfc, !PT ;  /* 0x0000001103067812 */ /* 0x040fe400078efcff */
[----:B------:R-:W-:Y:S01]  /*99e0*/  LOP3.LUT R8, R3, 0x12, RZ, 0xfc, !PT ;  /* 0x0000001203087812 */ /* 0x000fe200078efcff */
[----:B------:R0:W-:Y:S01]  /*99f0*/  @P5 STG.E.U8 desc[UR26][R4.64], R13 ;  /* 0x0000000d04005986 */ /* 0x0001e2000c10111a */
[----:B------:R-:W-:Y:S01]  /*9a00*/  ISETP.LT.AND P1, PT, R6, UR19, !P0 ;  /* 0x0000001306007c0c */ /* 0x000fe2000c721270 */
[C---:B------:R-:W-:Y:S01]  /*9a10*/  VIADD R11, R93.reuse, UR5 ;  /* 0x000000055d0b7c36 */ /* 0x040fe20008000000 */
[----:B------:R-:W-:Y:S02]  /*9a20*/  IADD3 R6, P5, PT, R93, R2, RZ ;  /* 0x000000025d067210 */ /* 0x000fe40007fbe0ff */
[----:B------:R-:W-:-:S02]  /*9a30*/  F2FP.SATFINITE.E5M2.F32.PACK_AB_MERGE_C R19, R19, R18, RZ ;  /* 0x000000121313723e */ /* 0x000fc400048060ff */
[----:B--2---:R-:W-:Y:S02]  /*9a40*/  LEA.HI.X.SX32 R7, R93, R0, 0x1, P5 ;  /* 0x000000005d077211 */ /* 0x004fe400028f0eff */
[----:B------:R-:W-:Y:S02]  /*9a50*/  ISETP.LT.AND P5, PT, R8, UR19, !P0 ;  /* 0x0000001308007c0c */ /* 0x000fe4000c7a1270 */
[----:B---3--:R-:W-:Y:S01]  /*9a60*/  PRMT R15, R19, 0x9910, RZ ;  /* 0x00009910130f7816 */ /* 0x008fe200000000ff */
[----:B------:R2:W-:Y:S01]  /*9a70*/  @P4 STG.E.U8 desc[UR26][R6.64], R19 ;  /* 0x0000001306004986 */ /* 0x0005e2000c10111a */
[C---:B------:R-:W-:Y:S02]  /*9a80*/  IADD3 R8, P6, PT, R11.reuse, R2, RZ ;  /* 0x000000020b087210 */ /* 0x040fe40007fde0ff */
[----:B------:R-:W-:Y:S02]  /*9a90*/  SHF.R.S32.HI R15, RZ, 0x8, R15 ;  /* 0x00000008ff0f7819 */ /* 0x000fe4000001140f */
[C---:B----4-:R-:W-:Y:S01]  /*9aa0*/  LEA.HI.X.SX32 R9, R11.reuse, R0, 0x1, P6 ;  /* 0x000000000b097211 */ /* 0x050fe200030f0eff */
[----:B------:R-:W-:Y:S01]  /*9ab0*/  VIADD R11, R11, UR5 ;  /* 0x000000050b0b7c36 */ /* 0x000fe20008000000 */
[----:B------:R-:W-:-:S02]  /*9ac0*/  LOP3.LUT R10, R3, 0x13, RZ, 0xfc, !PT ;  /* 0x00000013030a7812 */ /* 0x000fc400078efcff */
[----:B------:R-:W-:Y:S01]  /*9ad0*/  F2FP.SATFINITE.E5M2.F32.PACK_AB_MERGE_C R21, R21, R20, RZ ;  /* 0x000000141515723e */ /* 0x000fe200048060ff */
[----:B------:R3:W-:Y:S01]  /*9ae0*/  @P3 STG.E.U8 desc[UR26][R8.64], R15 ;  /* 0x0000000f08003986 */ /* 0x0007e2000c10111a */
[----:B------:R-:W-:Y:S01]  /*9af0*/  ISETP.LT.AND P4, PT, R10, UR19, !P0 ;  /* 0x000000130a007c0c */ /* 0x000fe2000c781270 */
[C---:B0-----:R-:W-:Y:S01]  /*9b00*/  VIADD R13, R11.reuse, UR5 ;  /* 0x000000050b0d7c36 */ /* 0x041fe20008000000 */
[----:B------:R-:W-:Y:S02]  /*9b10*/  IADD3 R4, P3, PT, R11, R2, RZ ;  /* 0x000000020b047210 */ /* 0x000fe40007f7e0ff */
[----:B------:R-:W-:Y:S02]  /*9b20*/  LOP3.LUT R10, R3, 0x14, RZ, 0xfc, !PT ;  /* 0x00000014030a7812 */ /* 0x000fe400078efcff */
[----:B------:R-:W-:Y:S02]  /*9b30*/  PRMT R12, R21, 0x9910, RZ ;  /* 0x00009910150c7816 */ /* 0x000fe400000000ff */
[----:B------:R-:W-:-:S02]  /*9b40*/  LEA.HI.X.SX32 R5, R11, R0, 0x1, P3 ;  /* 0x000000000b057211 */ /* 0x000fc400018f0eff */
[----:B------:R-:W-:Y:S01]  /*9b50*/  ISETP.LT.AND P3, PT, R10, UR19, !P0 ;  /* 0x000000130a007c0c */ /* 0x000fe2000c761270 */
[----:B------:R-:W-:Y:S01]  /*9b60*/  IMAD.MOV.U32 R10, RZ, RZ, R12 ;  /* 0x000000ffff0a7224 */ /* 0x000fe200078e000c */
[----:B--2---:R-:W-:Y:S01]  /*9b70*/  IADD3 R6, P6, PT, R13, R2, RZ ;  /* 0x000000020d067210 */ /* 0x004fe20007fde0ff */
[----:B------:R0:W-:Y:S01]  /*9b80*/  @P2 STG.E.U8 desc[UR26][R4.64], R21 ;  /* 0x0000001504002986 */ /* 0x0001e2000c10111a */
[----:B------:R-:W-:Y:S02]  /*9b90*/  LOP3.LUT R11, R3, 0x15, RZ, 0xfc, !PT ;  /* 0x00000015030b7812 */ /* 0x000fe400078efcff */
[C---:B------:R-:W-:Y:S01]  /*9ba0*/  LEA.HI.X.SX32 R7, R13.reuse, R0, 0x1, P6 ;  /* 0x000000000d077211 */ /* 0x040fe200030f0eff */
[----:B------:R-:W-:Y:S01]  /*9bb0*/  VIADD R13, R13, UR5 ;  /* 0x000000050d0d7c36 */ /* 0x000fe20008000000 */
[----:B---3--:R-:W-:Y:S02]  /*9bc0*/  SHF.R.S32.HI R15, RZ, 0x8, R10 ;  /* 0x00000008ff0f7819 */ /* 0x008fe4000001140a */
[----:B------:R-:W-:-:S02]  /*9bd0*/  F2FP.SATFINITE.E5M2.F32.PACK_AB_MERGE_C R23, R23, R22, RZ ;  /* 0x000000161717723e */ /* 0x000fc400048060ff */
[----:B------:R-:W-:Y:S01]  /*9be0*/  ISETP.LT.AND P2, PT, R11, UR19, !P0 ;  /* 0x000000130b007c0c */ /* 0x000fe2000c741270 */
[----:B------:R2:W-:Y:S01]  /*9bf0*/  @P1 STG.E.U8 desc[UR26][R6.64], R15 ;  /* 0x0000000f06001986 */ /* 0x0005e2000c10111a */
[C---:B------:R-:W-:Y:S01]  /*9c00*/  IADD3 R8, P1, PT, R13.reuse, R2, RZ ;  /* 0x000000020d087210 */ /* 0x040fe20007f3e0ff */
[----:B------:R-:W-:Y:S01]  /*9c10*/  VIADD R11, R13, UR5 ;  /* 0x000000050d0b7c36 */ /* 0x000fe20008000000 */
[----:B------:R-:W-:Y:S02]  /*9c20*/  LOP3.LUT R10, R3, 0x16, RZ, 0xfc, !PT ;  /* 0x00000016030a7812 */ /* 0x000fe400078efcff */
[----:B------:R-:W-:Y:S02]  /*9c30*/  PRMT R14, R23, 0x9910, RZ ;  /* 0x00009910170e7816 */ /* 0x000fe400000000ff */
[----:B------:R-:W-:Y:S02]  /*9c40*/  LEA.HI.X.SX32 R9, R13, R0, 0x1, P1 ;  /* 0x000000000d097211 */ /* 0x000fe400008f0eff */
[----:B------:R-:W-:Y:S01]  /*9c50*/  ISETP.LT.AND P1, PT, R10, UR19, !P0 ;  /* 0x000000130a007c0c */ /* 0x000fe2000c721270 */
[----:B------:R-:W-:Y:S01]  /*9c60*/  IMAD.MOV.U32 R10, RZ, RZ, R14 ;  /* 0x000000ffff0a7224 */ /* 0x000fe200078e000e */
[----:B0-----:R-:W-:Y:S01]  /*9c70*/  IADD3 R4, P6, PT, R11, R2, RZ ;  /* 0x000000020b047210 */ /* 0x001fe20007fde0ff */
[----:B------:R0:W-:Y:S01]  /*9c80*/  @P5 STG.E.U8 desc[UR26][R8.64], R23 ;  /* 0x0000001708005986 */ /* 0x0001e2000c10111a */
[----:B------:R-:W-:-:S02]  /*9c90*/  LOP3.LUT R12, R3, 0x17, RZ, 0xfc, !PT ;  /* 0x00000017030c7812 */ /* 0x000fc400078efcff */
[C---:B------:R-:W-:Y:S01]  /*9ca0*/  LEA.HI.X.SX32 R5, R11.reuse, R0, 0x1, P6 ;  /* 0x000000000b057211 */ /* 0x040fe200030f0eff */
[----:B------:R-:W-:Y:S01]  /*9cb0*/  VIADD R11, R11, UR5 ;  /* 0x000000050b0b7c36 */ /* 0x000fe20008000000 */
[----:B--2---:R-:W-:Y:S02]  /*9cc0*/  SHF.R.S32.HI R15, RZ, 0x8, R10 ;  /* 0x00000008ff0f7819 */ /* 0x004fe4000001140a */
[----:B------:R-:W-:Y:S01]  /*9cd0*/  F2FP.SATFINITE.E5M2.F32.PACK_AB_MERGE_C R25, R25, R24, RZ ;  /* 0x000000181919723e */ /* 0x000fe200048060ff */
[C---:B------:R-:W-:Y:S01]  /*9ce0*/  VIADD R13, R11.reuse, UR5 ;  /* 0x000000050b0d7c36 */ /* 0x040fe20008000000 */
[----:B------:R-:W-:Y:S01]  /*9cf0*/  ISETP.LT.AND P5, PT, R12, UR19, !P0 ;  /* 0x000000130c007c0c */ /* 0x000fe2000c7a1270 */
[----:B------:R2:W-:Y:S01]  /*9d00*/  @P4 STG.E.U8 desc[UR26][R4.64], R15 ;  /* 0x0000000f04004986 */ /* 0x0005e2000c10111a */
[----:B------:R-:W-:Y:S02]  /*9d10*/  IADD3 R6, P4, PT, R11, R2, RZ ;  /* 0x000000020b067210 */ /* 0x000fe40007f9e0ff */
[----:B------:R-:W-:-:S02]  /*9d20*/  LOP3.LUT R10, R3, 0x18, RZ, 0xfc, !PT ;  /* 0x00000018030a7812 */ /* 0x000fc400078efcff */
[----:B------:R-:W-:Y:S02]  /*9d30*/  PRMT R12, R25, 0x9910, RZ ;  /* 0x00009910190c7816 */ /* 0x000fe400000000ff */
[----:B------:R-:W-:Y:S02]  /*9d40*/  LEA.HI.X.SX32 R7, R11, R0, 0x1, P4 ;  /* 0x000000000b077211 */ /* 0x000fe400020f0eff */
[----:B------:R-:W-:Y:S01]  /*9d50*/  ISETP.LT.AND P4, PT, R10, UR19, !P0 ;  /* 0x000000130a007c0c */ /* 0x000fe2000c781270 */
[----:B------:R-:W-:Y:S01]  /*9d60*/  IMAD.MOV.U32 R10, RZ, RZ, R12 ;  /* 0x000000ffff0a7224 */ /* 0x000fe200078e000c */
[----:B0-----:R-:W-:Y:S01]  /*9d70*/  IADD3 R8, P6, PT, R13, R2, RZ ;  /* 0x000000020d087210 */ /* 0x001fe20007fde0ff */
[----:B------:R0:W-:Y:S01]  /*9d80*/  @P3 STG.E.U8 desc[UR26][R6.64], R25 ;  /* 0x0000001906003986 */ /* 0x0001e2000c10111a */
[----:B------:R-:W-:Y:S02]  /*9d90*/  LOP3.LUT R11, R3, 0x19, RZ, 0xfc, !PT ;  /* 0x00000019030b7812 */ /* 0x000fe400078efcff */
[C---:B------:R-:W-:Y:S01]  /*9da0*/  LEA.HI.X.SX32 R9, R13.reuse, R0, 0x1, P6 ;  /* 0x000000000d097211 */ /* 0x040fe200030f0eff */
[----:B------:R-:W-:Y:S01]  /*9db0*/  VIADD R13, R13, UR5 ;  /* 0x000000050d0d7c36 */ /* 0x000fe20008000000 */
[----:B--2---:R-:W-:-:S02]  /*9dc0*/  SHF.R.S32.HI R15, RZ, 0x8, R10 ;  /* 0x00000008ff0f7819 */ /* 0x004fc4000001140a */
[----:B------:R-:W-:Y:S02]  /*9dd0*/  F2FP.SATFINITE.E5M2.F32.PACK_AB_MERGE_C R27, R27, R26, RZ ;  /* 0x0000001a1b1b723e */ /* 0x000fe400048060ff */
[----:B------:R-:W-:Y:S01]  /*9de0*/  ISETP.LT.AND P3, PT, R11, UR19, !P0 ;  /* 0x000000130b007c0c */ /* 0x000fe2000c761270 */
[----:B------:R2:W-:Y:S01]  /*9df0*/  @P2 STG.E.U8 desc[UR26][R8.64], R15 ;  /* 0x0000000f08002986 */ /* 0x0005e2000c10111a */
[C---:B------:R-:W-:Y:S01]  /*9e00*/  IADD3 R4, P2, PT, R13.reuse, R2, RZ ;  /* 0x000000020d047210 */ /* 0x040fe20007f5e0ff */
[----:B------:R-:W-:Y:S01]  /*9e10*/  VIADD R11, R13, UR5 ;  /* 0x000000050d0b7c36 */ /* 0x000fe20008000000 */
[----:B------:R-:W-:Y:S02]  /*9e20*/  LOP3.LUT R10, R3, 0x1a, RZ, 0xfc, !PT ;  /* 0x0000001a030a7812 */ /* 0x000fe400078efcff */
[----:B------:R-:W-:Y:S02]  /*9e30*/  PRMT R14, R27, 0x9910, RZ ;  /* 0x000099101b0e7816 */ /* 0x000fe400000000ff */
[----:B------:R-:W-:-:S02]  /*9e40*/  LEA.HI.X.SX32 R5, R13, R0, 0x1, P2 ;  /* 0x000000000d057211 */ /* 0x000fc400010f0eff */
[----:B------:R-:W-:Y:S01]  /*9e50*/  ISETP.LT.AND P2, PT, R10, UR19, !P0 ;  /* 0x000000130a007c0c */ /* 0x000fe2000c741270 */
[----:B------:R-:W-:Y:S01]  /*9e60*/  IMAD.MOV.U32 R10, RZ, RZ, R14 ;  /* 0x000000ffff0a7224 */ /* 0x000fe200078e000e */
[----:B0-----:R-:W-:Y:S01]  /*9e70*/  IADD3 R6, P6, PT, R11, R2, RZ ;  /* 0x000000020b067210 */ /* 0x001fe20007fde0ff */
[----:B------:R0:W-:Y:S01]  /*9e80*/  @P1 STG.E.U8 desc[UR26][R4.64], R27 ;  /* 0x0000001b04001986 */ /* 0x0001e2000c10111a */
[----:B------:R-:W-:Y:S02]  /*9e90*/  LOP3.LUT R12, R3, 0x1b, RZ, 0xfc, !PT ;  /* 0x0000001b030c7812 */ /* 0x000fe400078efcff */
[C---:B------:R-:W-:Y:S01]  /*9ea0*/  LEA.HI.X.SX32 R7, R11.reuse, R0, 0x1, P6 ;  /* 0x000000000b077211 */ /* 0x040fe200030f0eff */
[----:B------:R-:W-:Y:S01]  /*9eb0*/  VIADD R11, R11, UR5 ;  /* 0x000000050b0b7c36 */ /* 0x000fe20008000000 */
[----:B--2---:R-:W-:Y:S02]  /*9ec0*/  SHF.R.S32.HI R15, RZ, 0x8, R10 ;  /* 0x00000008ff0f7819 */ /* 0x004fe4000001140a */
[----:B------:R-:W-:Y:S01]  /*9ed0*/  F2FP.SATFINITE.E5M2.F32.PACK_AB_MERGE_C R29, R29, R28, RZ ;  /* 0x0000001c1d1d723e */ /* 0x000fe200048060ff */
[C---:B------:R-:W-:Y:S01]  /*9ee0*/  VIADD R13, R11.reuse, UR5 ;  /* 0x000000050b0d7c36 */ /* 0x040fe20008000000 */
[----:B------:R-:W-:Y:S01]  /*9ef0*/  ISETP.LT.AND P1, PT, R12, UR19, !P0 ;  /* 0x000000130c007c0c */ /* 0x000fe2000c721270 */
[----:B------:R2:W-:Y:S01]  /*9f00*/  @P5 STG.E.U8 desc[UR26][R6.64], R15 ;  /* 0x0000000f06005986 */ /* 0x0005e2000c10111a */
[----:B------:R-:W-:-:S02]  /*9f10*/  IADD3 R8, P5, PT, R11, R2, RZ ;  /* 0x000000020b087210 */ /* 0x000fc40007fbe0ff */
        /* <DEDUP_REMOVED lines=11> */
[----:B------:R-:W-:Y:S02]  /*9fd0*/  F2FP.SATFINITE.E5M2.F32.PACK_AB_MERGE_C R31, R31, R30, RZ ;  /* 0x0000001e1f1f723e */ /* 0x000fe400048060ff */
[----:B------:R-:W-:Y:S01]  /*9fe0*/  ISETP.LT.AND P4, PT, R11, UR19, !P0 ;  /* 0x000000130b007c0c */ /* 0x000fe2000c781270 */
[----:B------:R2:W-:Y:S01]  /*9ff0*/  @P3 STG.E.U8 desc[UR26][R4.64], R15 ;  /* 0x0000000f04003986 */ /* 0x0005e2000c10111a */
[C---:B------:R-:W-:Y:S01]  /*a000*/  IADD3 R6, P3, PT, R13.reuse, R2, RZ ;  /* 0x000000020d067210 */ /* 0x040fe20007f7e0ff */
[----:B------:R-:W-:Y:S01]  /*a010*/  VIADD R11, R13, UR5 ;  /* 0x000000050d0b7c36 */ /* 0x000fe20008000000 */
        /* <DEDUP_REMOVED lines=11> */
[----:B------:R-:W-:Y:S01]  /*a0d0*/  F2FP.SATFINITE.E5M2.F32.PACK_AB_MERGE_C R33, R33, R32, RZ ;  /* 0x000000202121723e */ /* 0x000fe200048060ff */
[C---:B------:R-:W-:Y:S01]  /*a0e0*/  VIADD R13, R11.reuse, UR5 ;  /* 0x000000050b0d7c36 */ /* 0x040fe20008000000 */
[----:B------:R-:W-:Y:S01]  /*a0f0*/  ISETP.LT.AND P2, PT, R12, UR19, !P0 ;  /* 0x000000130c007c0c */ /* 0x000fe2000c741270 */
[----:B------:R2:W-:Y:S01]  /*a100*/  @P1 STG.E.U8 desc[UR26][R8.64], R15 ;  /* 0x0000000f08001986 */ /* 0x0005e2000c10111a */
[----:B------:R-:W-:Y:S02]  /*a110*/  IADD3 R4, P1, PT, R11, R2, RZ ;  /* 0x000000020b047210 */ /* 0x000fe40007f3e0ff */
        /* <DEDUP_REMOVED lines=206> */
[C---:B------:R-:W-:Y:S01]  /*ae00*/  VIADD R11, R13.reuse, UR5 ;  /* 0x000000050d0b7c36 */ /* 0x040fe20008000000 */
[----:B------:R-:W-:Y:S02]  /*ae10*/  IADD3 R8, P5, PT, R13, R2, RZ ;  /* 0x000000020d087210 */ /* 0x000fe40007fbe0ff */
[----:B------:R-:W-:Y:S02]  /*ae20*/  LOP3.LUT R10, R3, 0x3a, RZ, 0xfc, !PT ;  /* 0x0000003a030a7812 */ /* 0x000fe400078efcff */
[----:B------:R-:W-:Y:S02]  /*ae30*/  PRMT R14, R59, 0x9910, RZ ;  /* 0x000099103b0e7816 */ /* 0x000fe400000000ff */
[----:B------:R-:W-:Y:S02]  /*ae40*/  LEA.HI.X.SX32 R9, R13, R0, 0x1, P5 ;  /* 0x000000000d097211 */ /* 0x000fe400028f0eff */
[----:B0-----:R-:W-:-:S02]  /*ae50*/  IADD3 R4, P6, PT, R11, R2, RZ ;  /* 0x000000020b047210 */ /* 0x001fc40007fde0ff */
[----:B------:R-:W-:Y:S01]  /*ae60*/  ISETP.LT.AND P5, PT, R10, UR19, !P0 ;  /* 0x000000130a007c0c */ /* 0x000fe2000c7a1270 */
[----:B------:R-:W-:Y:S01]  /*ae70*/  IMAD.MOV.U32 R10, RZ, RZ, R14 ;  /* 0x000000ffff0a7224 */ /* 0x000fe200078e000e */
[C---:B------:R-:W-:Y:S01]  /*ae80*/  LEA.HI.X.SX32 R5, R11.reuse, R0, 0x1, P6 ;  /* 0x000000000b057211 */ /* 0x040fe200030f0eff */
[----:B------:R-:W-:Y:S01]  /*ae90*/  VIADD R11, R11, UR5 ;  /* 0x000000050b0b7c36 */ /* 0x000fe20008000000 */
[----:B--2---:R-:W-:Y:S01]  /*aea0*/  LOP3.LUT R7, R3, 0x3c, RZ, 0xfc, !PT ;  /* 0x0000003c03077812 */ /* 0x004fe200078efcff */
[----:B------:R0:W-:Y:S01]  /*aeb0*/  @P4 STG.E.U8 desc[UR26][R8.64], R59 ;  /* 0x0000003b08004986 */ /* 0x0001e2000c10111a */
[----:B------:R-:W-:Y:S01]  /*aec0*/  SHF.R.S32.HI R15, RZ, 0x8, R10 ;  /* 0x00000008ff0f7819 */ /* 0x000fe2000001140a */
[C---:B------:R-:W-:Y:S01]  /*aed0*/  VIADD R13, R11.reuse, UR5 ;  /* 0x000000050b0d7c36 */ /* 0x040fe20008000000 */
[----:B------:R-:W-:Y:S02]  /*aee0*/  IADD3 R6, P6, PT, R11, R2, RZ ;  /* 0x000000020b067210 */ /* 0x000fe40007fde0ff */
[----:B------:R-:W-:Y:S01]  /*aef0*/  F2FP.SATFINITE.E5M2.F32.PACK_AB_MERGE_C R61, R61, R60, RZ ;  /* 0x0000003c3d3d723e */ /* 0x000fe200048060ff */
[----:B------:R2:W-:Y:S01]  /*af00*/  @P3 STG.E.U8 desc[UR26][R4.64], R15 ;  /* 0x0000000f04003986 */ /* 0x0005e2000c10111a */
[----:B------:R-:W-:-:S02]  /*af10*/  ISETP.LT.AND P3, PT, R7, UR19, !P0 ;  /* 0x0000001307007c0c */ /* 0x000fc4000c761270 */
[----:B------:R-:W-:Y:S02]  /*af20*/  LEA.HI.X.SX32 R7, R11, R0, 0x1, P6 ;  /* 0x000000000b077211 */ /* 0x000fe400030f0eff */
[----:B------:R-:W-:Y:S02]  /*af30*/  PRMT R17, R61, 0x9910, RZ ;  /* 0x000099103d117816 */ /* 0x000fe400000000ff */
[----:B0-----:R-:W-:Y:S01]  /*af40*/  IADD3 R8, P6, PT, R13, R2, RZ ;  /* 0x000000020d087210 */ /* 0x001fe20007fde0ff */
[----:B------:R-:W-:Y:S01]  /*af50*/  @P2 STG.E.U8 desc[UR26][R6.64], R61 ;  /* 0x0000003d06002986 */ /* 0x000fe2000c10111a */
[----:B------:R-:W-:Y:S02]  /*af60*/  LOP3.LUT R12, R3, 0x3b, RZ, 0xfc, !PT ;  /* 0x0000003b030c7812 */ /* 0x000fe400078efcff */
[C---:B------:R-:W-:Y:S01]  /*af70*/  LEA.HI.X.SX32 R9, R13.reuse, R0, 0x1, P6 ;  /* 0x000000000d097211 */ /* 0x040fe200030f0eff */
[----:B--2---:R-:W-:Y:S01]  /*af80*/  VIADD R5, R13, UR5 ;  /* 0x000000050d057c36 */ /* 0x004fe20008000000 */
[----:B------:R-:W-:-:S02]  /*af90*/  SHF.R.S32.HI R17, RZ, 0x8, R17 ;  /* 0x00000008ff117819 */ /* 0x000fc40000011411 */
[----:B------:R-:W-:Y:S01]  /*afa0*/  LOP3.LUT R10, R3, 0x3d, RZ, 0xfc, !PT ;  /* 0x0000003d030a7812 */ /* 0x000fe200078efcff */
[C---:B------:R-:W-:Y:S01]  /*afb0*/  VIADD R11, R5.reuse, UR5 ;  /* 0x00000005050b7c36 */ /* 0x040fe20008000000 */
[----:B------:R-:W-:Y:S01]  /*afc0*/  IADD3 R4, P6, PT, R5, R2, RZ ;  /* 0x0000000205047210 */ /* 0x000fe20007fde0ff */
[----:B------:R0:W-:Y:S01]  /*afd0*/  @P1 STG.E.U8 desc[UR26][R8.64], R17 ;  /* 0x0000001108001986 */ /* 0x0001e2000c10111a */
[----:B------:R-:W-:Y:S01]  /*afe0*/  ISETP.LT.AND P4, PT, R12, UR19, !P0 ;  /* 0x000000130c007c0c */ /* 0x000fe2000c781270 */
[----:B------:R-:W-:Y:S01]  /*aff0*/  VIADD R13, R11, UR5 ;  /* 0x000000050b0d7c36 */ /* 0x000fe20008000000 */
[----:B------:R-:W-:Y:S02]  /*b000*/  LEA.HI.X.SX32 R5, R5, R0, 0x1, P6 ;  /* 0x0000000005057211 */ /* 0x000fe400030f0eff */
[----:B------:R-:W-:Y:S01]  /*b010*/  ISETP.LT.AND P2, PT, R10, UR19, !P0 ;  /* 0x000000130a007c0c */ /* 0x000fe2000c741270 */
[C---:B------:R-:W-:Y:S01]  /*b020*/  VIADD R15, R13.reuse, UR5 ;  /* 0x000000050d0f7c36 */ /* 0x040fe20008000000 */
[----:B------:R-:W-:-:S02]  /*b030*/  IADD3 R12, P6, PT, R13, R2, RZ ;  /* 0x000000020d0c7210 */ /* 0x000fc40007fde0ff */
[----:B------:R-:W-:Y:S02]  /*b040*/  IADD3 R10, P1, PT, R11, R2, RZ ;  /* 0x000000020b0a7210 */ /* 0x000fe40007f3e0ff */
[----:B------:R-:W-:Y:S01]  /*b050*/  LOP3.LUT R14, R3, 0x3e, RZ, 0xfc, !PT ;  /* 0x0000003e030e7812 */ /* 0x000fe200078efcff */
[----:B0-----:R-:W-:Y:S01]  /*b060*/  VIADD R9, R15, UR5 ;  /* 0x000000050f097c36 */ /* 0x001fe20008000000 */
[-C--:B------:R-:W-:Y:S02]  /*b070*/  LEA.HI.X.SX32 R13, R13, R0.reuse, 0x1, P6 ;  /* 0x000000000d0d7211 */ /* 0x080fe400030f0eff */
[----:B------:R-:W-:Y:S02]  /*b080*/  LEA.HI.X.SX32 R11, R11, R0, 0x1, P1 ;  /* 0x000000000b0b7211 */ /* 0x000fe400008f0eff */
[----:B------:R-:W-:Y:S02]  /*b090*/  IADD3 R6, P6, PT, R15, R2, RZ ;  /* 0x000000020f067210 */ /* 0x000fe40007fde0ff */
[----:B------:R-:W-:-:S02]  /*b0a0*/  ISETP.LT.AND P1, PT, R14, UR19, !P0 ;  /* 0x000000130e007c0c */ /* 0x000fc4000c721270 */
[----:B------:R-:W-:Y:S02]  /*b0b0*/  F2FP.SATFINITE.E5M2.F32.PACK_AB_MERGE_C R63, R63, R62, RZ ;  /* 0x0000003e3f3f723e */ /* 0x000fe400048060ff */
[----:B------:R-:W-:Y:S01]  /*b0c0*/  LOP3.LUT R14, R3, 0x3f, RZ, 0xfc, !PT ;  /* 0x0000003f030e7812 */ /* 0x000fe200078efcff */
[----:B------:R-:W-:Y:S01]  /*b0d0*/  VIADD R3, R9, UR5 ;  /* 0x0000000509037c36 */ /* 0x000fe20008000000 */
[----:B------:R-:W-:Y:S01]  /*b0e0*/  LEA.HI.X.SX32 R7, R15, R0, 0x1, P6 ;  /* 0x000000000f077211 */ /* 0x000fe200030f0eff */
[----:B------:R0:W-:Y:S01]  /*b0f0*/  @P5 STG.E.U8 desc[UR26][R4.64], R63 ;  /* 0x0000003f04005986 */ /* 0x0001e2000c10111a */
[----:B------:R-:W-:Y:S02]  /*b100*/  F2FP.SATFINITE.E5M2.F32.PACK_AB_MERGE_C R65, R65, R64, RZ ;  /* 0x000000404141723e */ /* 0x000fe400048060ff */
[----:B------:R-:W-:Y:S02]  /*b110*/  IADD3 R8, P6, PT, R9, R2, RZ ;  /* 0x0000000209087210 */ /* 0x000fe40007fde0ff */
[----:B------:R-:W-:-:S02]  /*b120*/  ISETP.LT.AND P0, PT, R14, UR19, !P0 ;  /* 0x000000130e007c0c */ /* 0x000fc4000c701270 */
[----:B------:R-:W-:Y:S02]  /*b130*/  PRMT R15, R63, 0x9910, RZ ;  /* 0x000099103f0f7816 */ /* 0x000fe400000000ff */
[----:B------:R-:W-:Y:S02]  /*b140*/  F2FP.SATFINITE.E5M2.F32.PACK_AB_MERGE_C R67, R67, R66, RZ ;  /* 0x000000424343723e */ /* 0x000fe400048060ff */
[----:B------:R-:W-:Y:S02]  /*b150*/  PRMT R17, R65, 0x9910, RZ ;  /* 0x0000991041117816 */ /* 0x000fe400000000ff */
[----:B------:R-:W-:Y:S02]  /*b160*/  LEA.HI.X.SX32 R9, R9, R0, 0x1, P6 ;  /* 0x0000000009097211 */ /* 0x000fe400030f0eff */
[----:B------:R-:W-:Y:S02]  /*b170*/  IADD3 R2, P6, PT, R3, R2, RZ ;  /* 0x0000000203027210 */ /* 0x000fe40007fde0ff */
[----:B------:R-:W-:-:S02]  /*b180*/  SHF.R.S32.HI R15, RZ, 0x8, R15 ;  /* 0x00000008ff0f7819 */ /* 0x000fc4000001140f */
[----:B------:R-:W-:Y:S02]  /*b190*/  PRMT R19, R67, 0x9910, RZ ;  /* 0x0000991043137816 */ /* 0x000fe400000000ff */
[----:B------:R-:W-:Y:S01]  /*b1a0*/  SHF.R.S32.HI R17, RZ, 0x8, R17 ;  /* 0x00000008ff117819 */ /* 0x000fe20000011411 */
[----:B------:R0:W-:Y:S01]  /*b1b0*/  @P4 STG.E.U8 desc[UR26][R10.64], R15 ;  /* 0x0000000f0a004986 */ /* 0x0001e2000c10111a */
[----:B------:R-:W-:Y:S02]  /*b1c0*/  LEA.HI.X.SX32 R3, R3, R0, 0x1, P6 ;  /* 0x0000000003037211 */ /* 0x000fe400030f0eff */
[----:B------:R-:W-:Y:S01]  /*b1d0*/  SHF.R.S32.HI R19, RZ, 0x8, R19 ;  /* 0x00000008ff137819 */ /* 0x000fe20000011413 */
[----:B------:R0:W-:Y:S04]  /*b1e0*/  @P3 STG.E.U8 desc[UR26][R12.64], R65 ;  /* 0x000000410c003986 */ /* 0x0001e8000c10111a */
[----:B------:R0:W-:Y:S04]  /*b1f0*/  @P2 STG.E.U8 desc[UR26][R6.64], R17 ;  /* 0x0000001106002986 */ /* 0x0001e8000c10111a */
[----:B------:R0:W-:Y:S04]  /*b200*/  @P1 STG.E.U8 desc[UR26][R8.64], R67 ;  /* 0x0000004308001986 */ /* 0x0001e8000c10111a */
[----:B------:R0:W-:Y:S01]  /*b210*/  @P0 STG.E.U8 desc[UR26][R2.64], R19 ;  /* 0x0000001302000986 */ /* 0x0001e2000c10111a */
[----:B-1----:R-:W-:Y:S06]  /*b220*/  BAR.SYNC.DEFER_BLOCKING 0x0 ;  /* 0x0000000000007b1d */ /* 0x002fec0000010000 */
[----:B------:R-:W-:Y:S05]  /*b230*/  BRA.U UP0, `(.L_x_13) ;  /* 0x0000000100a07547 */ /* 0x000fea000b800000 */
[----:B------:R-:W1:Y:S01]  /*b240*/  S2UR UR5, SR_CgaCtaId ;  /* 0x00000000000579c3 */ /* 0x000e620000008800 */
[----:B------:R-:W-:Y:S01]  /*b250*/  NOP ;  /* 0x0000000000007918 */ /* 0x000fe20000000000 */
[----:B------:R-:W-:Y:S01]  /*b260*/  UMOV UR4, 0x50 ;  /* 0x0000005000047882 */ /* 0x000fe20000000000 */
[----:B------:R-:W-:Y:S02]  /*b270*/  IMAD.U32 R0, RZ, RZ, UR12 ;  /* 0x0000000cff007e24 */ /* 0x000fe4000f8e00ff */
[----:B0-----:R-:W-:Y:S02]  /*b280*/  IMAD.MOV.U32 R3, RZ, RZ, 0x3 ;  /* 0x00000003ff037424 */ /* 0x001fe400078e00ff */
[----:B------:R-:W-:Y:S01]  /*b290*/  IMAD.MOV.U32 R7, RZ, RZ, 0x1 ;  /* 0x00000001ff077424 */ /* 0x000fe200078e00ff */
[----:B------:R-:W-:-:S04]  /*b2a0*/  LOP3.LUT R0, R0, 0xffff, RZ, 0xc0, !PT ;  /* 0x0000ffff00007812 */ /* 0x000fc800078ec0ff */
[----:B------:R-:W-:-:S05]  /*b2b0*/  SHF.R.U32.HI R0, RZ, 0x5, R0 ;  /* 0x00000005ff007819 */ /* 0x000fca0000011600 */
[----:B------:R-:W-:Y:S01]  /*b2c0*/  VIADD R2, R0, 0x10 ;  /* 0x0000001000027836 */ /* 0x000fe20000000000 */
[----:B------:R-:W-:Y:S01]  /*b2d0*/  SHF.L.U32 R0, R3, R0, RZ ;  /* 0x0000000003007219 */ /* 0x000fe200000006ff */
[----:B-1----:R-:W-:-:S03]  /*b2e0*/  ULEA UR6, UR5, UR4, 0x18 ;  /* 0x0000000405067291 */ /* 0x002fc6000f8ec0ff */
[----:B------:R-:W-:-:S04]  /*b2f0*/  SHF.L.U32 R3, R7, R2, RZ ;  /* 0x0000000207037219 */ /* 0x000fc800000006ff */
[----:B------:R-:W-:Y:S02]  /*b300*/  LOP3.LUT R0, R3, R0, RZ, 0xfc, !PT ;  /* 0x0000000003007212 */ /* 0x000fe400078efcff */
[----:B------:R-:W0:Y:S02]  /*b310*/  LDS R5, [UR6] ;  /* 0x00000006ff057984 */ /* 0x000e240008000800 */
[C---:B------:R-:W-:Y:S02]  /*b320*/  LOP3.LUT R2, R0.reuse, 0xffff, RZ, 0xc0, !PT ;  /* 0x0000ffff00027812 */ /* 0x040fe400078ec0ff */
[----:B0-----:R-:W-:-:S04]  /*b330*/  LOP3.LUT R3, R0, 0xffff, R5, 0x80, !PT ;  /* 0x0000ffff00037812 */ /* 0x001fc800078e8005 */
[----:B------:R-:W-:-:S13]  /*b340*/  ISETP.NE.AND P0, PT, R3, R2, PT ;  /* 0x000000020300720c */ /* 0x000fda0003f05270 */
[----:B------:R-:W-:Y:S05]  /*b350*/  @P0 BRA `(.L_x_14) ;  /* 0x0000000000500947 */ /* 0x000fea0003800000 */
[----:B------:R-:W-:Y:S02]  /*b360*/  SHF.R.U32.HI R5, RZ, 0x10, R5 ;  /* 0x00000010ff057819 */ /* 0x000fe40000011605 */
[----:B------:R-:W-:-:S04]  /*b370*/  SHF.R.U32.HI R2, RZ, 0x10, R0 ;  /* 0x00000010ff027819 */ /* 0x000fc80000011600 */
[----:B------:R-:W-:-:S04]  /*b380*/  LOP3.LUT R5, R5, R2, RZ, 0xc0, !PT ;  /* 0x0000000205057212 */ /* 0x000fc800078ec0ff */
[----:B------:R-:W-:-:S13]  /*b390*/  ISETP.NE.AND P0, PT, R5, R2, PT ;  /* 0x000000020500720c */ /* 0x000fda0003f05270 */
[----:B------:R-:W-:Y:S05]  /*b3a0*/  @P0 BRA `(.L_x_15) ;  /* 0x0000000000300947 */ /* 0x000fea0003800000 */
[----:B------:R-:W-:Y:S01]  /*b3b0*/  R2UR UR4, R0 ;  /* 0x00000000000472ca */ /* 0x000fe200000e0000 */
[----:B------:R-:W-:Y:S01]  /*b3c0*/  VOTEU.ANY UR5, UPT, PT ;  /* 0x0000000000057886 */ /* 0x000fe200038e0100 */
[----:B------:R-:W0:Y:S01]  /*b3d0*/  S2R R0, SR_LANEID ;  /* 0x0000000000007919 */ /* 0x000e220000000000 */
[----:B------:R-:W-:-:S10]  /*b3e0*/  UFLO.U32 UR5, UR5 ;  /* 0x00000005000572bd */ /* 0x000fd400080e0000 */
[----:B------:R-:W-:-:S06]  /*b3f0*/  ULOP3.LUT UR4, URZ, UR4, URZ, 0x33, !UPT ;  /* 0x00000004ff047292 */ /* 0x000fcc000f8e33ff */
[----:B------:R-:W-:-:S04]  /*b400*/  IMAD.U32 R2, RZ, RZ, UR4 ;  /* 0x00000004ff027e24 */ /* 0x000fc8000f8e00ff */
[----:B------:R-:W1:Y:S02]  /*b410*/  REDUX UR7, R2 ;  /* 0x00000000020773c4 */ /* 0x000e640000000000 */
[----:B------:R2:W-:Y:S01]  /*b420*/  UTCATOMSWS.AND URZ, UR4 ;  /* 0x0000000400ff79e3 */ /* 0x0005e20008000000 */
[----:B0-----:R-:W-:Y:S01]  /*b430*/  ISETP.EQ.U32.AND P0, PT, R0, UR5, PT ;  /* 0x0000000500007c0c */ /* 0x001fe2000bf02070 */
[----:B-1----:R-:W-:-:S12]  /*b440*/  IMAD.U32 R0, RZ, RZ, UR7 ;  /* 0x00000007ff007e24 */ /* 0x002fd8000f8e00ff */
[----:B------:R2:W-:Y:S01]  /*b450*/  @P0 ATOMS.AND RZ, [UR6], R0 ;  /* 0x00000000ffff098c */ /* 0x0005e2000a800006 */
[----:B------:R-:W-:Y:S05]  /*b460*/  BRA `(.L_x_13) ;  /* 0x0000000000147947 */ /* 0x000fea0003800000 */
.L_x_15:
[----:B------:R-:W-:-:S07]  /*b470*/  MOV R2, 0xb490 ;  /* 0x0000b49000027802 */ /* 0x000fce0000000f00 */
[----:B------:R-:W-:Y:S05]  /*b480*/  CALL.REL.NOINC `($__internal_0_$__cuda_sm10x_tcgen05_guardrail_trap_col_being_dealloced_not_returned_by_alloc) ;  /* 0x00000000002c7944 */ /* 0x000fea0003c00000 */
[----:B------:R-:W-:Y:S05]  /*b490*/  BRA `(.L_x_13) ;  /* 0x0000000000087947 */ /* 0x000fea0003800000 */
.L_x_14:
[----:B------:R-:W-:-:S07]  /*b4a0*/  MOV R2, 0xb4c0 ;  /* 0x0000b4c000027802 */ /* 0x000fce0000000f00 */
[----:B------:R-:W-:Y:S05]  /*b4b0*/  CALL.REL.NOINC `($__internal_2_$__cuda_sm10x_tcgen05_guardrail_trap_unallocated_columns_being_dealloced) ;  /* 0x0000000000387944 */ /* 0x000fea0003c00000 */
.L_x_13:
[----:B------:R-:W-:Y:S01]  /*b4c0*/  NOP ;  /* 0x0000000000007918 */ /* 0x000fe20000000000 */
[----:B--2---:R-:W-:Y:S05]  /*b4d0*/  EXIT ;  /* 0x000000000000794d */ /* 0x004fea0003800000 */
.L_x_8:
[----:B------:R-:W0:Y:S02]  /*b4e0*/  SYNCS.PHASECHK.TRANS64.TRYWAIT P4, [UR10], R120 ;  /* 0x00000078ff0075a7 */ /* 0x000e24000808110a */
[----:B0-----:R-:W-:Y:S05]  /*b4f0*/  @!P4 BRA `(.L_x_8) ;  /* 0xfffffffc00f8c947 */ /* 0x001fea000383ffff */
[----:B------:R-:W-:Y:S05]  /*b500*/  BRA `(.L_x_16) ;  /* 0xffffffb400187947 */ /* 0x000fea000383ffff */
.L_x_12:
[----:B------:R-:W3:Y:S02]  /*b510*/  SYNCS.PHASECHK.TRANS64.TRYWAIT P0, [UR10], R2 ;  /* 0x00000002ff0075a7 */ /* 0x000ee4000800110a */
[----:B---3--:R-:W-:Y:S05]  /*b520*/  @!P0 BRA `(.L_x_12) ;  /* 0xfffffffc00f88947 */ /* 0x008fea000383ffff */
[----:B------:R-:W-:Y:S05]  /*b530*/  BRA `(.L_x_11) ;  /* 0xffffffdc00347947 */ /* 0x000fea000383ffff */
        .weak           $__internal_0_$__cuda_sm10x_tcgen05_guardrail_trap_col_being_dealloced_not_returned_by_alloc
        .type           $__internal_0_$__cuda_sm10x_tcgen05_guardrail_trap_col_being_dealloced_not_returned_by_alloc,@function
        .size           $__internal_0_$__cuda_sm10x_tcgen05_guardrail_trap_col_being_dealloced_not_returned_by_alloc,($__internal_1_$__cuda_sm10x_tcgen05_guardrail_trap_phase_invalid_during_alloc - $__internal_0_$__cuda_sm10x_tcgen05_guardrail_trap_col_being_dealloced_not_returned_by_alloc)
$__internal_0_$__cuda_sm10x_tcgen05_guardrail_trap_col_being_dealloced_not_returned_by_alloc:
[----:B------:R-:W-:Y:S05]  /*b540*/  BPT.TRAP 0x1 ;  /* 0x000000040000795c */ /* 0x000fea0000300000 */
[----:B------:R-:W-:-:S04]  /*b550*/  IMAD.MOV.U32 R3, RZ, RZ, 0x0 ;  /* 0x00000000ff037424 */ /* 0x000fc800078e00ff */
[----:B------:R-:W-:Y:S05]  /*b560*/  RET.REL.NODEC R2 `(matmul_kernel) ;  /* 0xffffff4802a47950 */ /* 0x000fea0003c3ffff */
        .weak           $__internal_1_$__cuda_sm10x_tcgen05_guardrail_trap_phase_invalid_during_alloc
        .type           $__internal_1_$__cuda_sm10x_tcgen05_guardrail_trap_phase_invalid_during_alloc,@function
        .size           $__internal_1_$__cuda_sm10x_tcgen05_guardrail_trap_phase_invalid_during_alloc,($__internal_2_$__cuda_sm10x_tcgen05_guardrail_trap_unallocated_columns_being_dealloced - $__internal_1_$__cuda_sm10x_tcgen05_guardrail_trap_phase_invalid_during_alloc)
$__internal_1_$__cuda_sm10x_tcgen05_guardrail_trap_phase_invalid_during_alloc:
[----:B------:R-:W-:Y:S05]  /*b570*/  BPT.TRAP 0x1 ;  /* 0x000000040000795c */ /* 0x000fea0000300000 */
[----:B------:R-:W-:-:S04]  /*b580*/  IMAD.MOV.U32 R3, RZ, RZ, 0x0 ;  /* 0x00000000ff037424 */ /* 0x000fc800078e00ff */
[----:B------:R-:W-:Y:S05]  /*b590*/  RET.REL.NODEC R2 `(matmul_kernel) ;  /* 0xffffff4802987950 */ /* 0x000fea0003c3ffff */
        .weak           $__internal_2_$__cuda_sm10x_tcgen05_guardrail_trap_unallocated_columns_being_dealloced
        .type           $__internal_2_$__cuda_sm10x_tcgen05_guardrail_trap_unallocated_columns_being_dealloced,@function
        .size           $__internal_2_$__cuda_sm10x_tcgen05_guardrail_trap_unallocated_columns_being_dealloced,(.L_x_20 - $__internal_2_$__cuda_sm10x_tcgen05_guardrail_trap_unallocated_columns_being_dealloced)
$__internal_2_$__cuda_sm10x_tcgen05_guardrail_trap_unallocated_columns_being_dealloced:
[----:B------:R-:W-:Y:S05]  /*b5a0*/  BPT.TRAP 0x1 ;  /* 0x000000040000795c */ /* 0x000fea0000300000 */
[----:B------:R-:W-:-:S04]  /*b5b0*/  IMAD.MOV.U32 R3, RZ, RZ, 0x0 ;  /* 0x00000000ff037424 */ /* 0x000fc800078e00ff */
[----:B------:R-:W-:Y:S05]  /*b5c0*/  RET.REL.NODEC R2 `(matmul_kernel) ;  /* 0xffffff48028c7950 */ /* 0x000fea0003c3ffff */
.L_x_17:
[----:B------:R-:W-:-:S00]  /*b5d0*/  BRA `(.L_x_17) ;  /* 0xfffffffc00fc7947 */ /* 0x000fc0000383ffff */
[----:B------:R-:W-:-:S00]  /*b5e0*/  NOP ;  /* 0x0000000000007918 */ /* 0x000fc00000000000 */
        /* <DEDUP_REMOVED lines=9> */
.L_x_20:


//--------------------- .nv.shared.matmul_kernel  --------------------------
	.section	.nv.shared.matmul_kernel,"aw",@nobits
	.sectionflags	@""
	.align	16
	.zero		1024


//--------------------- .nv.shared.reserved.0     --------------------------
	.section	.nv.shared.reserved.0,"aw",@nobits
	.align	8
	.weak		__nv_reservedSMEM_offset_0_alias
	.size		__nv_reservedSMEM_offset_0_alias, 0, 64
	.other		__nv_reservedSMEM_offset_0_alias,@"STO_CUDA_RESERVED_SHARED STV_DEFAULT"
__nv_reservedSMEM_offset_0_alias:
	.zero		0
.nv.shared.reserved.0:
	.zero		64
	.weak		__nv_reservedSMEM_allocation_phase
	.type		__nv_reservedSMEM_allocation_phase,@object
	.size		__nv_reservedSMEM_allocation_phase,(.L_0 - __nv_reservedSMEM_allocation_phase)
__nv_reservedSMEM_allocation_phase:
	.zero		1
.L_0:
	.zero		7
	.weak		__nv_reservedSMEM_devtool_atexit_pc
	.type		__nv_reservedSMEM_devtool_atexit_pc,@object
	.size		__nv_reservedSMEM_devtool_atexit_pc,(__nv_reservedSMEM_allocation_mask - __nv_reservedSMEM_devtool_atexit_pc)
__nv_reservedSMEM_devtool_atexit_pc:
	.zero		8
	.weak		__nv_reservedSMEM_allocation_mask
	.type		__nv_reservedSMEM_allocation_mask,@object
	.size		__nv_reservedSMEM_allocation_mask,(.L_2 - __nv_reservedSMEM_allocation_mask)
__nv_reservedSMEM_allocation_mask:
	.zero		4
.L_2:


//--------------------- .nv.constant0.matmul_kernel --------------------------
	.section	.nv.constant0.matmul_kernel,"a",@progbits
	.sectionflags	@""
	.align	4
.nv.constant0.matmul_kernel:
	.zero		976


//--------------------- SYMBOLS --------------------------

	.type		.nv.reservedSmem.offset0,@object
	.size		.nv.reservedSmem.offset0,0x4
	.type		.nv.reservedSmem.cap,@object
	.size		.nv.reservedSmem.cap,0x4
